//
// Generated by NVIDIA NVVM Compiler
//
// Compiler Build ID: CL-36424714
// Cuda compilation tools, release 13.0, V13.0.88
// Based on NVVM 20.0.0
//

.version 9.0
.target sm_100
.address_size 64

.extern .func __assertfail
(
	.param .b64 __assertfail_param_0,
	.param .b64 __assertfail_param_1,
	.param .b32 __assertfail_param_2,
	.param .b64 __assertfail_param_3,
	.param .b64 __assertfail_param_4
)
;
.global .align 1 .b8 __unnamed_1[236] = {118, 111, 105, 100, 32, 95, 99, 119, 99, 95, 107, 101, 114, 110, 95, 99, 111, 110, 118, 111, 108, 117, 116, 105, 111, 110, 97, 108, 95, 98, 97, 99, 107, 119, 97, 114, 100, 95, 112, 114, 111, 112, 97, 103, 97, 116, 101, 95, 99, 111, 101, 102, 102, 105, 99, 105, 101, 110, 116, 95, 100, 101, 102, 97, 117, 108, 116, 40, 105, 110, 116, 44, 32, 105, 110, 116, 44, 32, 105, 110, 116, 44, 32, 102, 108, 111, 97, 116, 32, 42, 44, 32, 105, 110, 116, 44, 32, 105, 110, 116, 44, 32, 105, 110, 116, 44, 32, 102, 108, 111, 97, 116, 32, 42, 44, 32, 105, 110, 116, 44, 32, 105, 110, 116, 44, 32, 102, 108, 111, 97, 116, 32, 42, 44, 32, 105, 110, 116, 44, 32, 105, 110, 116, 44, 32, 105, 110, 116, 41, 32, 91, 119, 105, 116, 104, 32, 105, 110, 116, 32, 99, 104, 97, 110, 110, 101, 108, 95, 112, 101, 114, 95, 116, 104, 114, 101, 97, 100, 32, 61, 32, 51, 59, 32, 105, 110, 116, 32, 102, 105, 108, 116, 101, 114, 95, 112, 101, 114, 95, 116, 104, 114, 101, 97, 100, 32, 61, 32, 49, 59, 32, 105, 110, 116, 32, 98, 97, 116, 99, 104, 95, 112, 101, 114, 95, 98, 108, 111, 99, 107, 32, 61, 32, 56, 93};
.global .align 1 .b8 __unnamed_2[208] = {118, 111, 105, 100, 32, 95, 99, 119, 99, 95, 107, 101, 114, 110, 95, 99, 111, 110, 118, 111, 108, 117, 116, 105, 111, 110, 97, 108, 95, 98, 97, 99, 107, 119, 97, 114, 100, 95, 112, 114, 111, 112, 97, 103, 97, 116, 101, 95, 99, 111, 101, 102, 102, 105, 99, 105, 101, 110, 116, 95, 97, 110, 111, 116, 104, 101, 114, 40, 105, 110, 116, 44, 32, 105, 110, 116, 44, 32, 105, 110, 116, 44, 32, 102, 108, 111, 97, 116, 32, 42, 44, 32, 105, 110, 116, 44, 32, 105, 110, 116, 44, 32, 105, 110, 116, 44, 32, 102, 108, 111, 97, 116, 32, 42, 44, 32, 105, 110, 116, 44, 32, 105, 110, 116, 44, 32, 102, 108, 111, 97, 116, 32, 42, 44, 32, 105, 110, 116, 44, 32, 105, 110, 116, 44, 32, 105, 110, 116, 41, 32, 91, 119, 105, 116, 104, 32, 105, 110, 116, 32, 99, 111, 117, 110, 116, 95, 112, 101, 114, 95, 98, 108, 111, 99, 107, 32, 61, 32, 51, 50, 59, 32, 105, 110, 116, 32, 98, 97, 116, 99, 104, 95, 112, 101, 114, 95, 98, 108, 111, 99, 107, 32, 61, 32, 51, 50, 93};
.global .align 1 .b8 $str[25] = {103, 114, 105, 100, 68, 105, 109, 46, 120, 32, 61, 61, 32, 102, 105, 108, 116, 101, 114, 95, 99, 111, 108, 115};
.global .align 1 .b8 $str$1[27] = {47, 116, 109, 112, 47, 115, 97, 115, 115, 95, 99, 117, 95, 108, 121, 120, 117, 104, 103, 119, 119, 47, 107, 46, 99, 117};
.global .align 1 .b8 $str$2[25] = {103, 114, 105, 100, 68, 105, 109, 46, 121, 32, 61, 61, 32, 102, 105, 108, 116, 101, 114, 95, 114, 111, 119, 115};
.extern .shared .align 16 .b8 shared[];
.global .align 1 .b8 $str$3[40] = {98, 108, 111, 99, 107, 68, 105, 109, 46, 120, 32, 42, 32, 102, 105, 108, 116, 101, 114, 95, 112, 101, 114, 95, 116, 104, 114, 101, 97, 100, 32, 61, 61, 32, 99, 111, 117, 110, 116};
.global .align 1 .b8 $str$4[44] = {98, 108, 111, 99, 107, 68, 105, 109, 46, 121, 32, 42, 32, 99, 104, 97, 110, 110, 101, 108, 95, 112, 101, 114, 95, 116, 104, 114, 101, 97, 100, 32, 61, 61, 32, 99, 104, 97, 110, 110, 101, 108, 115};
.global .align 1 .b8 $str$5[36] = {116, 104, 99, 110, 116, 32, 62, 61, 32, 99, 104, 97, 110, 110, 101, 108, 115, 32, 42, 32, 98, 97, 116, 99, 104, 95, 112, 101, 114, 95, 98, 108, 111, 99, 107};
.global .align 1 .b8 $str$6[15] = {116, 104, 99, 110, 116, 32, 62, 61, 32, 99, 111, 117, 110, 116};
.global .align 1 .b8 $str$7[22] = {103, 114, 105, 100, 68, 105, 109, 46, 121, 32, 61, 61, 32, 111, 117, 116, 95, 114, 111, 119, 115};

.entry _Z62_cwc_kern_convolutional_backward_propagate_coefficient_defaultILi3ELi1ELi8EEviiiPfiiiS0_iiS0_iii(
	.param .u32 _Z62_cwc_kern_convolutional_backward_propagate_coefficient_defaultILi3ELi1ELi8EEviiiPfiiiS0_iiS0_iii_param_0,
	.param .u32 _Z62_cwc_kern_convolutional_backward_propagate_coefficient_defaultILi3ELi1ELi8EEviiiPfiiiS0_iiS0_iii_param_1,
	.param .u32 _Z62_cwc_kern_convolutional_backward_propagate_coefficient_defaultILi3ELi1ELi8EEviiiPfiiiS0_iiS0_iii_param_2,
	.param .u64 .ptr .align 1 _Z62_cwc_kern_convolutional_backward_propagate_coefficient_defaultILi3ELi1ELi8EEviiiPfiiiS0_iiS0_iii_param_3,
	.param .u32 _Z62_cwc_kern_convolutional_backward_propagate_coefficient_defaultILi3ELi1ELi8EEviiiPfiiiS0_iiS0_iii_param_4,
	.param .u32 _Z62_cwc_kern_convolutional_backward_propagate_coefficient_defaultILi3ELi1ELi8EEviiiPfiiiS0_iiS0_iii_param_5,
	.param .u32 _Z62_cwc_kern_convolutional_backward_propagate_coefficient_defaultILi3ELi1ELi8EEviiiPfiiiS0_iiS0_iii_param_6,
	.param .u64 .ptr .align 1 _Z62_cwc_kern_convolutional_backward_propagate_coefficient_defaultILi3ELi1ELi8EEviiiPfiiiS0_iiS0_iii_param_7,
	.param .u32 _Z62_cwc_kern_convolutional_backward_propagate_coefficient_defaultILi3ELi1ELi8EEviiiPfiiiS0_iiS0_iii_param_8,
	.param .u32 _Z62_cwc_kern_convolutional_backward_propagate_coefficient_defaultILi3ELi1ELi8EEviiiPfiiiS0_iiS0_iii_param_9,
	.param .u64 .ptr .align 1 _Z62_cwc_kern_convolutional_backward_propagate_coefficient_defaultILi3ELi1ELi8EEviiiPfiiiS0_iiS0_iii_param_10,
	.param .u32 _Z62_cwc_kern_convolutional_backward_propagate_coefficient_defaultILi3ELi1ELi8EEviiiPfiiiS0_iiS0_iii_param_11,
	.param .u32 _Z62_cwc_kern_convolutional_backward_propagate_coefficient_defaultILi3ELi1ELi8EEviiiPfiiiS0_iiS0_iii_param_12,
	.param .u32 _Z62_cwc_kern_convolutional_backward_propagate_coefficient_defaultILi3ELi1ELi8EEviiiPfiiiS0_iiS0_iii_param_13
)
{
	.reg .pred 	%p<14>;
	.reg .b32 	%r<155>;
	.reg .b32 	%f<87>;
	.reg .b64 	%rd<101>;

	ld.param.u32 	%r68, [_Z62_cwc_kern_convolutional_backward_propagate_coefficient_defaultILi3ELi1ELi8EEviiiPfiiiS0_iiS0_iii_param_0];
	ld.param.u32 	%r69, [_Z62_cwc_kern_convolutional_backward_propagate_coefficient_defaultILi3ELi1ELi8EEviiiPfiiiS0_iiS0_iii_param_1];
	ld.param.u32 	%r70, [_Z62_cwc_kern_convolutional_backward_propagate_coefficient_defaultILi3ELi1ELi8EEviiiPfiiiS0_iiS0_iii_param_4];
	ld.param.u32 	%r71, [_Z62_cwc_kern_convolutional_backward_propagate_coefficient_defaultILi3ELi1ELi8EEviiiPfiiiS0_iiS0_iii_param_5];
	ld.param.u32 	%r72, [_Z62_cwc_kern_convolutional_backward_propagate_coefficient_defaultILi3ELi1ELi8EEviiiPfiiiS0_iiS0_iii_param_6];
	ld.param.u32 	%r73, [_Z62_cwc_kern_convolutional_backward_propagate_coefficient_defaultILi3ELi1ELi8EEviiiPfiiiS0_iiS0_iii_param_8];
	ld.param.u32 	%r74, [_Z62_cwc_kern_convolutional_backward_propagate_coefficient_defaultILi3ELi1ELi8EEviiiPfiiiS0_iiS0_iii_param_9];
	ld.param.u32 	%r75, [_Z62_cwc_kern_convolutional_backward_propagate_coefficient_defaultILi3ELi1ELi8EEviiiPfiiiS0_iiS0_iii_param_11];
	ld.param.u32 	%r76, [_Z62_cwc_kern_convolutional_backward_propagate_coefficient_defaultILi3ELi1ELi8EEviiiPfiiiS0_iiS0_iii_param_12];
	ld.param.u32 	%r77, [_Z62_cwc_kern_convolutional_backward_propagate_coefficient_defaultILi3ELi1ELi8EEviiiPfiiiS0_iiS0_iii_param_13];
	mov.u32 	%r78, %nctaid.x;
	setp.eq.s32 	%p1, %r78, %r76;
	@%p1 bra 	$L__BB0_2;
	mov.u64 	%rd6, $str;
	cvta.global.u64 	%rd7, %rd6;
	mov.u64 	%rd8, $str$1;
	cvta.global.u64 	%rd9, %rd8;
	mov.u64 	%rd10, __unnamed_1;
	cvta.global.u64 	%rd11, %rd10;
	{ // callseq 0, 0
	.param .b64 param0;
	st.param.b64 	[param0], %rd7;
	.param .b64 param1;
	st.param.b64 	[param1], %rd9;
	.param .b32 param2;
	st.param.b32 	[param2], 11;
	.param .b64 param3;
	st.param.b64 	[param3], %rd11;
	.param .b64 param4;
	st.param.b64 	[param4], 1;
	call.uni 
	__assertfail, 
	(
	param0, 
	param1, 
	param2, 
	param3, 
	param4
	);
	} // callseq 0
$L__BB0_2:
	mov.u32 	%r79, %nctaid.y;
	setp.eq.s32 	%p2, %r79, %r75;
	@%p2 bra 	$L__BB0_4;
	mov.u64 	%rd12, $str$2;
	cvta.global.u64 	%rd13, %rd12;
	mov.u64 	%rd14, $str$1;
	cvta.global.u64 	%rd15, %rd14;
	mov.u64 	%rd16, __unnamed_1;
	cvta.global.u64 	%rd17, %rd16;
	{ // callseq 1, 0
	.param .b64 param0;
	st.param.b64 	[param0], %rd13;
	.param .b64 param1;
	st.param.b64 	[param1], %rd15;
	.param .b32 param2;
	st.param.b32 	[param2], 12;
	.param .b64 param3;
	st.param.b64 	[param3], %rd17;
	.param .b64 param4;
	st.param.b64 	[param4], 1;
	call.uni 
	__assertfail, 
	(
	param0, 
	param1, 
	param2, 
	param3, 
	param4
	);
	} // callseq 1
$L__BB0_4:
	mov.u32 	%r1, %tid.x;
	mov.u32 	%r2, %tid.y;
	mov.u32 	%r80, %ntid.x;
	mul.lo.s32 	%r3, %r2, %r80;
	add.s32 	%r4, %r3, %r1;
	mov.u32 	%r5, %ntid.y;
	mul.lo.s32 	%r6, %r80, %r5;
	setp.eq.s32 	%p3, %r80, %r77;
	@%p3 bra 	$L__BB0_6;
	mov.u64 	%rd18, $str$3;
	cvta.global.u64 	%rd19, %rd18;
	mov.u64 	%rd20, $str$1;
	cvta.global.u64 	%rd21, %rd20;
	mov.u64 	%rd22, __unnamed_1;
	cvta.global.u64 	%rd23, %rd22;
	{ // callseq 2, 0
	.param .b64 param0;
	st.param.b64 	[param0], %rd19;
	.param .b64 param1;
	st.param.b64 	[param1], %rd21;
	.param .b32 param2;
	st.param.b32 	[param2], 18;
	.param .b64 param3;
	st.param.b64 	[param3], %rd23;
	.param .b64 param4;
	st.param.b64 	[param4], 1;
	call.uni 
	__assertfail, 
	(
	param0, 
	param1, 
	param2, 
	param3, 
	param4
	);
	} // callseq 2
$L__BB0_6:
	mul.lo.s32 	%r81, %r5, 3;
	setp.eq.s32 	%p4, %r81, %r72;
	@%p4 bra 	$L__BB0_8;
	mov.u64 	%rd24, $str$4;
	cvta.global.u64 	%rd25, %rd24;
	mov.u64 	%rd26, $str$1;
	cvta.global.u64 	%rd27, %rd26;
	mov.u64 	%rd28, __unnamed_1;
	cvta.global.u64 	%rd29, %rd28;
	{ // callseq 3, 0
	.param .b64 param0;
	st.param.b64 	[param0], %rd25;
	.param .b64 param1;
	st.param.b64 	[param1], %rd27;
	.param .b32 param2;
	st.param.b32 	[param2], 19;
	.param .b64 param3;
	st.param.b64 	[param3], %rd29;
	.param .b64 param4;
	st.param.b64 	[param4], 1;
	call.uni 
	__assertfail, 
	(
	param0, 
	param1, 
	param2, 
	param3, 
	param4
	);
	} // callseq 3
$L__BB0_8:
	shl.b32 	%r7, %r72, 3;
	setp.ge.s32 	%p5, %r6, %r7;
	@%p5 bra 	$L__BB0_10;
	mov.u64 	%rd30, $str$5;
	cvta.global.u64 	%rd31, %rd30;
	mov.u64 	%rd32, $str$1;
	cvta.global.u64 	%rd33, %rd32;
	mov.u64 	%rd34, __unnamed_1;
	cvta.global.u64 	%rd35, %rd34;
	{ // callseq 4, 0
	.param .b64 param0;
	st.param.b64 	[param0], %rd31;
	.param .b64 param1;
	st.param.b64 	[param1], %rd33;
	.param .b32 param2;
	st.param.b32 	[param2], 20;
	.param .b64 param3;
	st.param.b64 	[param3], %rd35;
	.param .b64 param4;
	st.param.b64 	[param4], 1;
	call.uni 
	__assertfail, 
	(
	param0, 
	param1, 
	param2, 
	param3, 
	param4
	);
	} // callseq 4
$L__BB0_10:
	setp.ge.s32 	%p6, %r6, %r77;
	@%p6 bra 	$L__BB0_12;
	mov.u64 	%rd36, $str$6;
	cvta.global.u64 	%rd37, %rd36;
	mov.u64 	%rd38, $str$1;
	cvta.global.u64 	%rd39, %rd38;
	mov.u64 	%rd40, __unnamed_1;
	cvta.global.u64 	%rd41, %rd40;
	{ // callseq 5, 0
	.param .b64 param0;
	st.param.b64 	[param0], %rd37;
	.param .b64 param1;
	st.param.b64 	[param1], %rd39;
	.param .b32 param2;
	st.param.b32 	[param2], 21;
	.param .b64 param3;
	st.param.b64 	[param3], %rd41;
	.param .b64 param4;
	st.param.b64 	[param4], 1;
	call.uni 
	__assertfail, 
	(
	param0, 
	param1, 
	param2, 
	param3, 
	param4
	);
	} // callseq 5
$L__BB0_12:
	mov.u32 	%r8, %ctaid.x;
	mov.u32 	%r9, %ctaid.y;
	mov.u32 	%r10, %ctaid.z;
	sub.s32 	%r82, %r8, %r69;
	max.s32 	%r83, %r82, 0;
	sub.s32 	%r84, %r69, %r8;
	add.s32 	%r154, %r84, %r83;
	not.b32 	%r85, %r8;
	add.s32 	%r86, %r68, %r85;
	add.s32 	%r87, %r86, %r69;
	add.s32 	%r88, %r87, %r71;
	div.s32 	%r89, %r88, %r68;
	min.s32 	%r12, %r74, %r89;
	rem.u32 	%r13, %r10, %r73;
	mul.lo.s32 	%r14, %r13, %r68;
	sub.s32 	%r90, %r9, %r69;
	add.s32 	%r91, %r90, %r14;
	setp.lt.s32 	%p7, %r91, 0;
	setp.ge.s32 	%p8, %r91, %r70;
	or.pred  	%p9, %p7, %p8;
	mov.f32 	%f84, 0f00000000;
	mov.f32 	%f85, 0f00000000;
	mov.f32 	%f86, 0f00000000;
	@%p9 bra 	$L__BB0_20;
	div.u32 	%r92, %r10, %r73;
	mul.lo.s32 	%r93, %r74, %r77;
	mul.lo.s32 	%r94, %r73, %r93;
	mul.lo.s32 	%r95, %r94, %r92;
	shl.b32 	%r96, %r95, 3;
	cvt.s64.s32 	%rd42, %r96;
	mad.lo.s32 	%r97, %r92, %r70, %r9;
	mad.lo.s32 	%r98, %r97, %r71, %r8;
	mul.lo.s32 	%r99, %r7, %r98;
	cvt.s64.s32 	%rd43, %r99;
	sub.s32 	%r100, %r14, %r69;
	mul.lo.s32 	%r101, %r71, %r72;
	mul.lo.s32 	%r102, %r101, %r100;
	shl.b32 	%r103, %r102, 3;
	cvt.s64.s32 	%rd44, %r103;
	add.s64 	%rd1, %rd44, %rd43;
	mul.lo.s32 	%r104, %r93, %r13;
	shl.b32 	%r105, %r104, 3;
	cvt.s64.s32 	%rd45, %r105;
	add.s64 	%rd2, %rd45, %rd42;
	setp.ge.s32 	%p10, %r154, %r12;
	@%p10 bra 	$L__BB0_20;
	shl.b32 	%r106, %r72, 5;
	shl.b32 	%r107, %r4, 2;
	mov.u32 	%r108, shared;
	add.s32 	%r15, %r108, %r107;
	mad.lo.s32 	%r16, %r2, 12, %r108;
	add.s32 	%r17, %r15, %r106;
	shl.b32 	%r109, %r77, 2;
	add.s32 	%r18, %r17, %r109;
	add.s32 	%r19, %r18, %r109;
	add.s32 	%r20, %r19, %r109;
	add.s32 	%r21, %r20, %r109;
	add.s32 	%r22, %r21, %r109;
	add.s32 	%r23, %r22, %r109;
	add.s32 	%r110, %r108, %r106;
	shl.b32 	%r111, %r1, 2;
	add.s32 	%r24, %r110, %r111;
	shl.b32 	%r112, %r72, 2;
	add.s32 	%r25, %r16, %r112;
	add.s32 	%r26, %r24, %r109;
	add.s32 	%r27, %r25, %r112;
	add.s32 	%r28, %r26, %r109;
	add.s32 	%r29, %r27, %r112;
	add.s32 	%r30, %r28, %r109;
	add.s32 	%r31, %r29, %r112;
	add.s32 	%r32, %r30, %r109;
	add.s32 	%r33, %r31, %r112;
	add.s32 	%r34, %r32, %r109;
	add.s32 	%r35, %r33, %r112;
	add.s32 	%r36, %r34, %r109;
	add.s32 	%r37, %r36, %r109;
	mul.lo.s32 	%r113, %r68, %r154;
	sub.s32 	%r114, %r113, %r69;
	mul.lo.s32 	%r115, %r72, %r114;
	shl.b32 	%r116, %r115, 3;
	add.s32 	%r117, %r1, %r116;
	add.s32 	%r153, %r117, %r3;
	mul.lo.s32 	%r118, %r72, %r68;
	shl.b32 	%r39, %r118, 3;
	shl.b32 	%r119, %r154, 3;
	or.b32  	%r120, %r119, 2;
	mad.lo.s32 	%r152, %r77, %r120, %r4;
	or.b32  	%r121, %r119, 3;
	mad.lo.s32 	%r151, %r77, %r121, %r4;
	or.b32  	%r122, %r119, 4;
	mad.lo.s32 	%r150, %r77, %r122, %r4;
	or.b32  	%r123, %r119, 5;
	mad.lo.s32 	%r149, %r77, %r123, %r4;
	or.b32  	%r124, %r119, 6;
	mad.lo.s32 	%r148, %r77, %r124, %r4;
	or.b32  	%r125, %r119, 7;
	mad.lo.s32 	%r147, %r77, %r125, %r4;
	mad.lo.s32 	%r126, %r77, %r119, %r77;
	add.s32 	%r146, %r4, %r126;
	mul.lo.s32 	%r127, %r77, %r154;
	shl.b32 	%r128, %r127, 3;
	add.s32 	%r129, %r1, %r128;
	add.s32 	%r145, %r129, %r3;
	mov.f32 	%f84, 0f00000000;
	mov.f32 	%f85, %f84;
	mov.f32 	%f86, %f84;
$L__BB0_15:
	setp.ge.s32 	%p11, %r4, %r77;
	@%p11 bra 	$L__BB0_17;
	ld.param.u64 	%rd99, [_Z62_cwc_kern_convolutional_backward_propagate_coefficient_defaultILi3ELi1ELi8EEviiiPfiiiS0_iiS0_iii_param_7];
	cvt.s64.s32 	%rd46, %r145;
	add.s64 	%rd47, %rd2, %rd46;
	cvta.to.global.u64 	%rd48, %rd99;
	shl.b64 	%rd49, %rd47, 2;
	add.s64 	%rd50, %rd48, %rd49;
	ld.global.f32 	%f13, [%rd50];
	st.shared.f32 	[%r17], %f13;
	cvt.s64.s32 	%rd51, %r146;
	add.s64 	%rd52, %rd2, %rd51;
	shl.b64 	%rd53, %rd52, 2;
	add.s64 	%rd54, %rd48, %rd53;
	ld.global.f32 	%f14, [%rd54];
	st.shared.f32 	[%r18], %f14;
	cvt.s64.s32 	%rd55, %r152;
	add.s64 	%rd56, %rd2, %rd55;
	shl.b64 	%rd57, %rd56, 2;
	add.s64 	%rd58, %rd48, %rd57;
	ld.global.f32 	%f15, [%rd58];
	st.shared.f32 	[%r19], %f15;
	cvt.s64.s32 	%rd59, %r151;
	add.s64 	%rd60, %rd2, %rd59;
	shl.b64 	%rd61, %rd60, 2;
	add.s64 	%rd62, %rd48, %rd61;
	ld.global.f32 	%f16, [%rd62];
	st.shared.f32 	[%r20], %f16;
	cvt.s64.s32 	%rd63, %r150;
	add.s64 	%rd64, %rd2, %rd63;
	shl.b64 	%rd65, %rd64, 2;
	add.s64 	%rd66, %rd48, %rd65;
	ld.global.f32 	%f17, [%rd66];
	st.shared.f32 	[%r21], %f17;
	cvt.s64.s32 	%rd67, %r149;
	add.s64 	%rd68, %rd2, %rd67;
	shl.b64 	%rd69, %rd68, 2;
	add.s64 	%rd70, %rd48, %rd69;
	ld.global.f32 	%f18, [%rd70];
	st.shared.f32 	[%r22], %f18;
	cvt.s64.s32 	%rd71, %r148;
	add.s64 	%rd72, %rd2, %rd71;
	shl.b64 	%rd73, %rd72, 2;
	add.s64 	%rd74, %rd48, %rd73;
	ld.global.f32 	%f19, [%rd74];
	st.shared.f32 	[%r23], %f19;
	cvt.s64.s32 	%rd75, %r147;
	add.s64 	%rd76, %rd2, %rd75;
	shl.b64 	%rd77, %rd76, 2;
	add.s64 	%rd78, %rd48, %rd77;
	ld.global.f32 	%f20, [%rd78];
	shl.b32 	%r130, %r77, 2;
	add.s32 	%r131, %r23, %r130;
	st.shared.f32 	[%r131], %f20;
$L__BB0_17:
	setp.ge.s32 	%p12, %r4, %r7;
	@%p12 bra 	$L__BB0_19;
	ld.param.u64 	%rd98, [_Z62_cwc_kern_convolutional_backward_propagate_coefficient_defaultILi3ELi1ELi8EEviiiPfiiiS0_iiS0_iii_param_3];
	cvt.s64.s32 	%rd79, %r153;
	add.s64 	%rd80, %rd1, %rd79;
	cvta.to.global.u64 	%rd81, %rd98;
	shl.b64 	%rd82, %rd80, 2;
	add.s64 	%rd83, %rd81, %rd82;
	ld.global.f32 	%f21, [%rd83];
	st.shared.f32 	[%r15], %f21;
$L__BB0_19:
	bar.sync 	0;
	ld.shared.f32 	%f22, [%r16];
	ld.shared.f32 	%f23, [%r24];
	fma.rn.f32 	%f24, %f22, %f23, 0f00000000;
	ld.shared.f32 	%f25, [%r25];
	ld.shared.f32 	%f26, [%r26];
	fma.rn.f32 	%f27, %f25, %f26, %f24;
	ld.shared.f32 	%f28, [%r27];
	ld.shared.f32 	%f29, [%r28];
	fma.rn.f32 	%f30, %f28, %f29, %f27;
	ld.shared.f32 	%f31, [%r29];
	ld.shared.f32 	%f32, [%r30];
	fma.rn.f32 	%f33, %f31, %f32, %f30;
	ld.shared.f32 	%f34, [%r31];
	ld.shared.f32 	%f35, [%r32];
	fma.rn.f32 	%f36, %f34, %f35, %f33;
	ld.shared.f32 	%f37, [%r33];
	ld.shared.f32 	%f38, [%r34];
	fma.rn.f32 	%f39, %f37, %f38, %f36;
	ld.shared.f32 	%f40, [%r35];
	ld.shared.f32 	%f41, [%r36];
	fma.rn.f32 	%f42, %f40, %f41, %f39;
	shl.b32 	%r132, %r72, 2;
	add.s32 	%r133, %r35, %r132;
	ld.shared.f32 	%f43, [%r133];
	ld.shared.f32 	%f44, [%r37];
	fma.rn.f32 	%f45, %f43, %f44, %f42;
	add.f32 	%f86, %f45, %f86;
	ld.shared.f32 	%f46, [%r16+4];
	fma.rn.f32 	%f47, %f46, %f23, 0f00000000;
	ld.shared.f32 	%f48, [%r25+4];
	fma.rn.f32 	%f49, %f48, %f26, %f47;
	ld.shared.f32 	%f50, [%r27+4];
	fma.rn.f32 	%f51, %f50, %f29, %f49;
	ld.shared.f32 	%f52, [%r29+4];
	fma.rn.f32 	%f53, %f52, %f32, %f51;
	ld.shared.f32 	%f54, [%r31+4];
	fma.rn.f32 	%f55, %f54, %f35, %f53;
	ld.shared.f32 	%f56, [%r33+4];
	fma.rn.f32 	%f57, %f56, %f38, %f55;
	ld.shared.f32 	%f58, [%r35+4];
	fma.rn.f32 	%f59, %f58, %f41, %f57;
	ld.shared.f32 	%f60, [%r133+4];
	fma.rn.f32 	%f61, %f60, %f44, %f59;
	add.f32 	%f85, %f61, %f85;
	ld.shared.f32 	%f62, [%r16+8];
	fma.rn.f32 	%f63, %f62, %f23, 0f00000000;
	ld.shared.f32 	%f64, [%r25+8];
	fma.rn.f32 	%f65, %f64, %f26, %f63;
	ld.shared.f32 	%f66, [%r27+8];
	fma.rn.f32 	%f67, %f66, %f29, %f65;
	ld.shared.f32 	%f68, [%r29+8];
	fma.rn.f32 	%f69, %f68, %f32, %f67;
	ld.shared.f32 	%f70, [%r31+8];
	fma.rn.f32 	%f71, %f70, %f35, %f69;
	ld.shared.f32 	%f72, [%r33+8];
	fma.rn.f32 	%f73, %f72, %f38, %f71;
	ld.shared.f32 	%f74, [%r35+8];
	fma.rn.f32 	%f75, %f74, %f41, %f73;
	ld.shared.f32 	%f76, [%r133+8];
	fma.rn.f32 	%f77, %f76, %f44, %f75;
	add.f32 	%f84, %f77, %f84;
	bar.sync 	0;
	add.s32 	%r154, %r154, 1;
	add.s32 	%r153, %r153, %r39;
	shl.b32 	%r134, %r77, 3;
	add.s32 	%r152, %r152, %r134;
	add.s32 	%r151, %r151, %r134;
	add.s32 	%r150, %r150, %r134;
	add.s32 	%r149, %r149, %r134;
	add.s32 	%r148, %r148, %r134;
	add.s32 	%r147, %r147, %r134;
	add.s32 	%r146, %r146, %r134;
	add.s32 	%r145, %r145, %r134;
	setp.lt.s32 	%p13, %r154, %r12;
	@%p13 bra 	$L__BB0_15;
$L__BB0_20:
	ld.param.u64 	%rd100, [_Z62_cwc_kern_convolutional_backward_propagate_coefficient_defaultILi3ELi1ELi8EEviiiPfiiiS0_iiS0_iii_param_10];
	mul.lo.s32 	%r135, %r76, %r75;
	mul.lo.s32 	%r136, %r135, %r77;
	mul.lo.s32 	%r137, %r72, %r10;
	mad.lo.s32 	%r138, %r76, %r9, %r8;
	mul.lo.s32 	%r139, %r138, %r77;
	mad.lo.s32 	%r140, %r137, %r136, %r139;
	mul.lo.s32 	%r141, %r2, %r136;
	cvt.u64.u32 	%rd84, %r140;
	cvta.to.global.u64 	%rd85, %rd100;
	mad.lo.s32 	%r142, %r141, 3, %r1;
	cvt.u64.u32 	%rd86, %r142;
	add.s64 	%rd87, %rd86, %rd84;
	shl.b64 	%rd88, %rd87, 2;
	add.s64 	%rd89, %rd85, %rd88;
	st.global.f32 	[%rd89], %f86;
	add.s32 	%r143, %r142, %r136;
	cvt.u64.u32 	%rd90, %r143;
	add.s64 	%rd91, %rd90, %rd84;
	shl.b64 	%rd92, %rd91, 2;
	add.s64 	%rd93, %rd85, %rd92;
	st.global.f32 	[%rd93], %f85;
	add.s32 	%r144, %r143, %r136;
	cvt.u64.u32 	%rd94, %r144;
	add.s64 	%rd95, %rd94, %rd84;
	shl.b64 	%rd96, %rd95, 2;
	add.s64 	%rd97, %rd85, %rd96;
	st.global.f32 	[%rd97], %f84;
	ret;

}
.entry _Z62_cwc_kern_convolutional_backward_propagate_coefficient_anotherILi32ELi32EEviiiPfiiiS0_iiS0_iii(
	.param .u32 _Z62_cwc_kern_convolutional_backward_propagate_coefficient_anotherILi32ELi32EEviiiPfiiiS0_iiS0_iii_param_0,
	.param .u32 _Z62_cwc_kern_convolutional_backward_propagate_coefficient_anotherILi32ELi32EEviiiPfiiiS0_iiS0_iii_param_1,
	.param .u32 _Z62_cwc_kern_convolutional_backward_propagate_coefficient_anotherILi32ELi32EEviiiPfiiiS0_iiS0_iii_param_2,
	.param .u64 .ptr .align 1 _Z62_cwc_kern_convolutional_backward_propagate_coefficient_anotherILi32ELi32EEviiiPfiiiS0_iiS0_iii_param_3,
	.param .u32 _Z62_cwc_kern_convolutional_backward_propagate_coefficient_anotherILi32ELi32EEviiiPfiiiS0_iiS0_iii_param_4,
	.param .u32 _Z62_cwc_kern_convolutional_backward_propagate_coefficient_anotherILi32ELi32EEviiiPfiiiS0_iiS0_iii_param_5,
	.param .u32 _Z62_cwc_kern_convolutional_backward_propagate_coefficient_anotherILi32ELi32EEviiiPfiiiS0_iiS0_iii_param_6,
	.param .u64 .ptr .align 1 _Z62_cwc_kern_convolutional_backward_propagate_coefficient_anotherILi32ELi32EEviiiPfiiiS0_iiS0_iii_param_7,
	.param .u32 _Z62_cwc_kern_convolutional_backward_propagate_coefficient_anotherILi32ELi32EEviiiPfiiiS0_iiS0_iii_param_8,
	.param .u32 _Z62_cwc_kern_convolutional_backward_propagate_coefficient_anotherILi32ELi32EEviiiPfiiiS0_iiS0_iii_param_9,
	.param .u64 .ptr .align 1 _Z62_cwc_kern_convolutional_backward_propagate_coefficient_anotherILi32ELi32EEviiiPfiiiS0_iiS0_iii_param_10,
	.param .u32 _Z62_cwc_kern_convolutional_backward_propagate_coefficient_anotherILi32ELi32EEviiiPfiiiS0_iiS0_iii_param_11,
	.param .u32 _Z62_cwc_kern_convolutional_backward_propagate_coefficient_anotherILi32ELi32EEviiiPfiiiS0_iiS0_iii_param_12,
	.param .u32 _Z62_cwc_kern_convolutional_backward_propagate_coefficient_anotherILi32ELi32EEviiiPfiiiS0_iiS0_iii_param_13
)
{
	.reg .pred 	%p<34>;
	.reg .b32 	%r<540>;
	.reg .b32 	%f<579>;
	.reg .b64 	%rd<218>;

	ld.param.u32 	%r186, [_Z62_cwc_kern_convolutional_backward_propagate_coefficient_anotherILi32ELi32EEviiiPfiiiS0_iiS0_iii_param_12];
	mov.u32 	%r188, %nctaid.x;
	setp.eq.s32 	%p6, %r188, %r186;
	@%p6 bra 	$L__BB1_2;
	mov.u64 	%rd5, $str;
	cvta.global.u64 	%rd6, %rd5;
	mov.u64 	%rd7, $str$1;
	cvta.global.u64 	%rd8, %rd7;
	mov.u64 	%rd9, __unnamed_2;
	cvta.global.u64 	%rd10, %rd9;
	{ // callseq 6, 0
	.param .b64 param0;
	st.param.b64 	[param0], %rd6;
	.param .b64 param1;
	st.param.b64 	[param1], %rd8;
	.param .b32 param2;
	st.param.b32 	[param2], 131;
	.param .b64 param3;
	st.param.b64 	[param3], %rd10;
	.param .b64 param4;
	st.param.b64 	[param4], 1;
	call.uni 
	__assertfail, 
	(
	param0, 
	param1, 
	param2, 
	param3, 
	param4
	);
	} // callseq 6
$L__BB1_2:
	ld.param.u32 	%r490, [_Z62_cwc_kern_convolutional_backward_propagate_coefficient_anotherILi32ELi32EEviiiPfiiiS0_iiS0_iii_param_8];
	mov.u32 	%r189, %nctaid.y;
	setp.eq.s32 	%p7, %r189, %r490;
	@%p7 bra 	$L__BB1_4;
	mov.u64 	%rd11, $str$7;
	cvta.global.u64 	%rd12, %rd11;
	mov.u64 	%rd13, $str$1;
	cvta.global.u64 	%rd14, %rd13;
	mov.u64 	%rd15, __unnamed_2;
	cvta.global.u64 	%rd16, %rd15;
	{ // callseq 7, 0
	.param .b64 param0;
	st.param.b64 	[param0], %rd12;
	.param .b64 param1;
	st.param.b64 	[param1], %rd14;
	.param .b32 param2;
	st.param.b32 	[param2], 132;
	.param .b64 param3;
	st.param.b64 	[param3], %rd16;
	.param .b64 param4;
	st.param.b64 	[param4], 1;
	call.uni 
	__assertfail, 
	(
	param0, 
	param1, 
	param2, 
	param3, 
	param4
	);
	} // callseq 7
$L__BB1_4:
	ld.param.u32 	%r481, [_Z62_cwc_kern_convolutional_backward_propagate_coefficient_anotherILi32ELi32EEviiiPfiiiS0_iiS0_iii_param_6];
	mov.u32 	%r190, %ntid.x;
	mov.u32 	%r191, %ntid.y;
	mul.lo.s32 	%r1, %r190, %r191;
	shl.b32 	%r192, %r481, 5;
	setp.ge.s32 	%p8, %r1, %r192;
	@%p8 bra 	$L__BB1_6;
	mov.u64 	%rd17, $str$5;
	cvta.global.u64 	%rd18, %rd17;
	mov.u64 	%rd19, $str$1;
	cvta.global.u64 	%rd20, %rd19;
	mov.u64 	%rd21, __unnamed_2;
	cvta.global.u64 	%rd22, %rd21;
	{ // callseq 8, 0
	.param .b64 param0;
	st.param.b64 	[param0], %rd18;
	.param .b64 param1;
	st.param.b64 	[param1], %rd20;
	.param .b32 param2;
	st.param.b32 	[param2], 138;
	.param .b64 param3;
	st.param.b64 	[param3], %rd22;
	.param .b64 param4;
	st.param.b64 	[param4], 1;
	call.uni 
	__assertfail, 
	(
	param0, 
	param1, 
	param2, 
	param3, 
	param4
	);
	} // callseq 8
$L__BB1_6:
	ld.param.u32 	%r496, [_Z62_cwc_kern_convolutional_backward_propagate_coefficient_anotherILi32ELi32EEviiiPfiiiS0_iiS0_iii_param_13];
	setp.ge.s32 	%p9, %r1, %r496;
	@%p9 bra 	$L__BB1_8;
	mov.u64 	%rd23, $str$6;
	cvta.global.u64 	%rd24, %rd23;
	mov.u64 	%rd25, $str$1;
	cvta.global.u64 	%rd26, %rd25;
	mov.u64 	%rd27, __unnamed_2;
	cvta.global.u64 	%rd28, %rd27;
	{ // callseq 9, 0
	.param .b64 param0;
	st.param.b64 	[param0], %rd24;
	.param .b64 param1;
	st.param.b64 	[param1], %rd26;
	.param .b32 param2;
	st.param.b32 	[param2], 139;
	.param .b64 param3;
	st.param.b64 	[param3], %rd28;
	.param .b64 param4;
	st.param.b64 	[param4], 1;
	call.uni 
	__assertfail, 
	(
	param0, 
	param1, 
	param2, 
	param3, 
	param4
	);
	} // callseq 9
$L__BB1_8:
	ld.param.u32 	%r492, [_Z62_cwc_kern_convolutional_backward_propagate_coefficient_anotherILi32ELi32EEviiiPfiiiS0_iiS0_iii_param_9];
	ld.param.u32 	%r479, [_Z62_cwc_kern_convolutional_backward_propagate_coefficient_anotherILi32ELi32EEviiiPfiiiS0_iiS0_iii_param_5];
	ld.param.u32 	%r472, [_Z62_cwc_kern_convolutional_backward_propagate_coefficient_anotherILi32ELi32EEviiiPfiiiS0_iiS0_iii_param_1];
	ld.param.u32 	%r467, [_Z62_cwc_kern_convolutional_backward_propagate_coefficient_anotherILi32ELi32EEviiiPfiiiS0_iiS0_iii_param_0];
	mov.u32 	%r193, %ctaid.x;
	sub.s32 	%r194, %r193, %r472;
	max.s32 	%r2, %r194, 0;
	sub.s32 	%r195, %r472, %r193;
	add.s32 	%r196, %r195, %r2;
	not.b32 	%r197, %r193;
	add.s32 	%r198, %r467, %r197;
	add.s32 	%r199, %r198, %r472;
	add.s32 	%r200, %r199, %r479;
	div.s32 	%r201, %r200, %r467;
	min.s32 	%r3, %r492, %r201;
	setp.ge.s32 	%p10, %r196, %r3;
	mov.f32 	%f563, 0f00000000;
	mov.f32 	%f564, %f563;
	mov.f32 	%f565, %f563;
	mov.f32 	%f566, %f563;
	mov.f32 	%f567, %f563;
	mov.f32 	%f568, %f563;
	mov.f32 	%f569, %f563;
	mov.f32 	%f570, %f563;
	mov.f32 	%f571, %f563;
	@%p10 bra 	$L__BB1_27;
	ld.param.u32 	%r497, [_Z62_cwc_kern_convolutional_backward_propagate_coefficient_anotherILi32ELi32EEviiiPfiiiS0_iiS0_iii_param_13];
	ld.param.u32 	%r493, [_Z62_cwc_kern_convolutional_backward_propagate_coefficient_anotherILi32ELi32EEviiiPfiiiS0_iiS0_iii_param_9];
	ld.param.u32 	%r482, [_Z62_cwc_kern_convolutional_backward_propagate_coefficient_anotherILi32ELi32EEviiiPfiiiS0_iiS0_iii_param_6];
	ld.param.u32 	%r480, [_Z62_cwc_kern_convolutional_backward_propagate_coefficient_anotherILi32ELi32EEviiiPfiiiS0_iiS0_iii_param_5];
	ld.param.u32 	%r476, [_Z62_cwc_kern_convolutional_backward_propagate_coefficient_anotherILi32ELi32EEviiiPfiiiS0_iiS0_iii_param_4];
	ld.param.u32 	%r473, [_Z62_cwc_kern_convolutional_backward_propagate_coefficient_anotherILi32ELi32EEviiiPfiiiS0_iiS0_iii_param_1];
	ld.param.u32 	%r468, [_Z62_cwc_kern_convolutional_backward_propagate_coefficient_anotherILi32ELi32EEviiiPfiiiS0_iiS0_iii_param_0];
	mov.u32 	%r202, %ctaid.y;
	mul.lo.s32 	%r203, %r468, %r202;
	sub.s32 	%r204, %r203, %r473;
	shl.b32 	%r205, %r482, 7;
	mov.u32 	%r206, shared;
	add.s32 	%r207, %r206, %r205;
	mov.u32 	%r4, %tid.x;
	mov.u32 	%r208, %tid.y;
	mov.u32 	%r209, %ntid.x;
	mul.lo.s32 	%r210, %r208, %r209;
	add.s32 	%r211, %r210, %r4;
	shl.b32 	%r212, %r211, 2;
	add.s32 	%r5, %r207, %r212;
	mul.lo.s32 	%r213, %r204, %r480;
	add.s32 	%r214, %r204, 1;
	setp.gt.s32 	%p11, %r204, -2;
	setp.lt.s32 	%p12, %r214, %r476;
	and.pred  	%p1, %p11, %p12;
	add.s32 	%r215, %r213, %r480;
	add.s32 	%r216, %r204, 2;
	setp.gt.s32 	%p13, %r204, -3;
	setp.lt.s32 	%p14, %r216, %r476;
	and.pred  	%p2, %p13, %p14;
	add.s32 	%r217, %r215, %r480;
	add.s32 	%r218, %r204, 3;
	setp.gt.s32 	%p15, %r204, -4;
	setp.lt.s32 	%p16, %r218, %r476;
	and.pred  	%p3, %p15, %p16;
	add.s32 	%r219, %r217, %r480;
	add.s32 	%r220, %r204, 4;
	setp.gt.s32 	%p17, %r204, -5;
	setp.lt.s32 	%p18, %r220, %r476;
	and.pred  	%p4, %p17, %p18;
	add.s32 	%r221, %r219, %r480;
	add.s32 	%r222, %r221, %r480;
	add.s32 	%r223, %r204, 6;
	setp.gt.s32 	%p19, %r204, -7;
	setp.lt.s32 	%p20, %r223, %r476;
	and.pred  	%p5, %p19, %p20;
	add.s32 	%r224, %r222, %r480;
	shl.b32 	%r225, %r4, 2;
	add.s32 	%r226, %r206, %r225;
	shl.b32 	%r6, %r482, 5;
	shl.b32 	%r227, %r482, 2;
	add.s32 	%r7, %r226, %r227;
	add.s32 	%r8, %r7, %r205;
	add.s32 	%r9, %r8, %r205;
	add.s32 	%r10, %r7, %r227;
	add.s32 	%r11, %r8, %r227;
	add.s32 	%r12, %r9, %r227;
	add.s32 	%r13, %r10, %r227;
	add.s32 	%r14, %r11, %r227;
	add.s32 	%r15, %r12, %r227;
	add.s32 	%r16, %r13, %r227;
	add.s32 	%r17, %r14, %r227;
	add.s32 	%r18, %r15, %r227;
	add.s32 	%r19, %r16, %r227;
	add.s32 	%r20, %r17, %r227;
	add.s32 	%r21, %r18, %r227;
	add.s32 	%r22, %r19, %r227;
	add.s32 	%r23, %r20, %r227;
	add.s32 	%r228, %r21, %r227;
	add.s32 	%r229, %r22, %r227;
	add.s32 	%r230, %r23, %r227;
	add.s32 	%r231, %r228, %r227;
	add.s32 	%r232, %r229, %r227;
	add.s32 	%r233, %r230, %r227;
	add.s32 	%r24, %r231, %r227;
	add.s32 	%r25, %r232, %r227;
	add.s32 	%r234, %r233, %r227;
	add.s32 	%r26, %r24, %r227;
	add.s32 	%r27, %r25, %r227;
	add.s32 	%r235, %r234, %r227;
	add.s32 	%r236, %r26, %r227;
	add.s32 	%r28, %r27, %r227;
	add.s32 	%r29, %r235, %r227;
	add.s32 	%r237, %r236, %r227;
	add.s32 	%r238, %r28, %r227;
	add.s32 	%r30, %r29, %r227;
	add.s32 	%r31, %r237, %r227;
	add.s32 	%r239, %r238, %r227;
	add.s32 	%r32, %r30, %r227;
	add.s32 	%r33, %r31, %r227;
	add.s32 	%r240, %r239, %r227;
	add.s32 	%r34, %r32, %r227;
	add.s32 	%r241, %r33, %r227;
	add.s32 	%r35, %r240, %r227;
	add.s32 	%r242, %r34, %r227;
	add.s32 	%r243, %r241, %r227;
	add.s32 	%r244, %r35, %r227;
	add.s32 	%r36, %r242, %r227;
	add.s32 	%r245, %r243, %r227;
	add.s32 	%r246, %r244, %r227;
	add.s32 	%r247, %r36, %r227;
	add.s32 	%r37, %r245, %r227;
	add.s32 	%r248, %r246, %r227;
	add.s32 	%r249, %r247, %r227;
	add.s32 	%r250, %r37, %r227;
	add.s32 	%r38, %r248, %r227;
	add.s32 	%r39, %r249, %r227;
	add.s32 	%r251, %r250, %r227;
	add.s32 	%r252, %r38, %r227;
	add.s32 	%r253, %r39, %r227;
	add.s32 	%r254, %r251, %r227;
	add.s32 	%r40, %r252, %r227;
	add.s32 	%r41, %r253, %r227;
	add.s32 	%r42, %r254, %r227;
	add.s32 	%r43, %r40, %r227;
	add.s32 	%r255, %r41, %r227;
	add.s32 	%r256, %r42, %r227;
	add.s32 	%r257, %r43, %r227;
	add.s32 	%r44, %r255, %r227;
	add.s32 	%r45, %r256, %r227;
	add.s32 	%r258, %r257, %r227;
	add.s32 	%r46, %r44, %r227;
	add.s32 	%r47, %r45, %r227;
	add.s32 	%r48, %r258, %r227;
	add.s32 	%r49, %r46, %r227;
	add.s32 	%r259, %r47, %r227;
	add.s32 	%r260, %r48, %r227;
	add.s32 	%r261, %r49, %r227;
	add.s32 	%r50, %r259, %r227;
	add.s32 	%r262, %r260, %r227;
	add.s32 	%r263, %r261, %r227;
	add.s32 	%r51, %r50, %r227;
	add.s32 	%r52, %r262, %r227;
	add.s32 	%r264, %r263, %r227;
	add.s32 	%r265, %r51, %r227;
	add.s32 	%r266, %r52, %r227;
	add.s32 	%r53, %r264, %r227;
	add.s32 	%r267, %r265, %r227;
	add.s32 	%r54, %r266, %r227;
	add.s32 	%r55, %r53, %r227;
	add.s32 	%r56, %r267, %r227;
	add.s32 	%r268, %r473, %r2;
	mad.lo.s32 	%r269, %r493, %r202, %r268;
	mov.u32 	%r57, %ctaid.x;
	sub.s32 	%r270, %r269, %r57;
	shl.b32 	%r271, %r270, 5;
	mad.lo.s32 	%r272, %r497, %r271, %r497;
	add.s32 	%r538, %r211, %r272;
	or.b32  	%r273, %r271, 2;
	mad.lo.s32 	%r537, %r497, %r273, %r211;
	or.b32  	%r274, %r271, 3;
	mad.lo.s32 	%r536, %r497, %r274, %r211;
	or.b32  	%r275, %r271, 4;
	mad.lo.s32 	%r535, %r497, %r275, %r211;
	or.b32  	%r276, %r271, 5;
	mad.lo.s32 	%r534, %r497, %r276, %r211;
	or.b32  	%r277, %r271, 6;
	mad.lo.s32 	%r533, %r497, %r277, %r211;
	or.b32  	%r278, %r271, 7;
	mad.lo.s32 	%r532, %r497, %r278, %r211;
	or.b32  	%r279, %r271, 8;
	mad.lo.s32 	%r531, %r497, %r279, %r211;
	or.b32  	%r280, %r271, 9;
	mad.lo.s32 	%r530, %r497, %r280, %r211;
	or.b32  	%r281, %r271, 10;
	mad.lo.s32 	%r529, %r497, %r281, %r211;
	or.b32  	%r282, %r271, 11;
	mad.lo.s32 	%r528, %r497, %r282, %r211;
	or.b32  	%r283, %r271, 12;
	mad.lo.s32 	%r527, %r497, %r283, %r211;
	or.b32  	%r284, %r271, 13;
	mad.lo.s32 	%r526, %r497, %r284, %r211;
	or.b32  	%r285, %r271, 14;
	mad.lo.s32 	%r525, %r497, %r285, %r211;
	or.b32  	%r286, %r271, 15;
	mad.lo.s32 	%r524, %r497, %r286, %r211;
	or.b32  	%r287, %r271, 16;
	mad.lo.s32 	%r523, %r497, %r287, %r211;
	or.b32  	%r288, %r271, 17;
	mad.lo.s32 	%r522, %r497, %r288, %r211;
	or.b32  	%r289, %r271, 18;
	mad.lo.s32 	%r521, %r497, %r289, %r211;
	or.b32  	%r290, %r271, 19;
	mad.lo.s32 	%r520, %r497, %r290, %r211;
	or.b32  	%r291, %r271, 20;
	mad.lo.s32 	%r519, %r497, %r291, %r211;
	or.b32  	%r292, %r271, 21;
	mad.lo.s32 	%r518, %r497, %r292, %r211;
	or.b32  	%r293, %r271, 22;
	mad.lo.s32 	%r517, %r497, %r293, %r211;
	or.b32  	%r294, %r271, 23;
	mad.lo.s32 	%r516, %r497, %r294, %r211;
	or.b32  	%r295, %r271, 24;
	mad.lo.s32 	%r515, %r497, %r295, %r211;
	or.b32  	%r296, %r271, 25;
	mad.lo.s32 	%r514, %r497, %r296, %r211;
	or.b32  	%r297, %r271, 26;
	mad.lo.s32 	%r513, %r497, %r297, %r211;
	or.b32  	%r298, %r271, 27;
	mad.lo.s32 	%r512, %r497, %r298, %r211;
	or.b32  	%r299, %r271, 28;
	mad.lo.s32 	%r511, %r497, %r299, %r211;
	or.b32  	%r300, %r271, 29;
	mad.lo.s32 	%r510, %r497, %r300, %r211;
	or.b32  	%r301, %r271, 30;
	mad.lo.s32 	%r509, %r497, %r301, %r211;
	or.b32  	%r302, %r271, 31;
	mad.lo.s32 	%r508, %r497, %r302, %r211;
	mul.lo.s32 	%r303, %r497, %r270;
	shl.b32 	%r304, %r303, 5;
	add.s32 	%r305, %r4, %r304;
	add.s32 	%r507, %r305, %r210;
	sub.s32 	%r306, %r473, %r57;
	add.s32 	%r539, %r306, %r2;
	mul.lo.s32 	%r307, %r468, %r539;
	add.s32 	%r308, %r307, %r224;
	sub.s32 	%r309, %r308, %r473;
	mul.lo.s32 	%r310, %r482, %r309;
	shl.b32 	%r311, %r310, 5;
	add.s32 	%r312, %r4, %r311;
	add.s32 	%r506, %r312, %r210;
	add.s32 	%r313, %r307, %r222;
	sub.s32 	%r314, %r313, %r473;
	mul.lo.s32 	%r315, %r482, %r314;
	shl.b32 	%r316, %r315, 5;
	add.s32 	%r317, %r4, %r316;
	add.s32 	%r505, %r317, %r210;
	add.s32 	%r318, %r307, %r221;
	sub.s32 	%r319, %r318, %r473;
	mul.lo.s32 	%r320, %r482, %r319;
	shl.b32 	%r321, %r320, 5;
	add.s32 	%r322, %r4, %r321;
	add.s32 	%r504, %r322, %r210;
	add.s32 	%r323, %r307, %r219;
	sub.s32 	%r324, %r323, %r473;
	mul.lo.s32 	%r325, %r482, %r324;
	shl.b32 	%r326, %r325, 5;
	add.s32 	%r327, %r4, %r326;
	add.s32 	%r503, %r327, %r210;
	add.s32 	%r328, %r307, %r217;
	sub.s32 	%r329, %r328, %r473;
	mul.lo.s32 	%r330, %r482, %r329;
	shl.b32 	%r331, %r330, 5;
	add.s32 	%r332, %r4, %r331;
	add.s32 	%r502, %r332, %r210;
	add.s32 	%r333, %r307, %r215;
	sub.s32 	%r334, %r333, %r473;
	mul.lo.s32 	%r335, %r482, %r334;
	shl.b32 	%r336, %r335, 5;
	add.s32 	%r337, %r4, %r336;
	add.s32 	%r501, %r337, %r210;
	add.s32 	%r338, %r307, %r213;
	sub.s32 	%r339, %r338, %r473;
	mul.lo.s32 	%r340, %r482, %r339;
	shl.b32 	%r341, %r340, 5;
	add.s32 	%r342, %r4, %r341;
	add.s32 	%r500, %r342, %r210;
	mov.f32 	%f563, 0f00000000;
	not.pred 	%p25, %p1;
	not.pred 	%p26, %p2;
	not.pred 	%p27, %p3;
	not.pred 	%p28, %p4;
	not.pred 	%p32, %p5;
$L__BB1_10:
	mov.u32 	%r343, %ntid.x;
	mov.u32 	%r138, %tid.y;
	mad.lo.s32 	%r344, %r138, %r343, %r4;
	setp.ge.s32 	%p21, %r344, %r6;
	@%p21 bra 	$L__BB1_26;
	ld.param.u32 	%r483, [_Z62_cwc_kern_convolutional_backward_propagate_coefficient_anotherILi32ELi32EEviiiPfiiiS0_iiS0_iii_param_6];
	ld.param.u32 	%r477, [_Z62_cwc_kern_convolutional_backward_propagate_coefficient_anotherILi32ELi32EEviiiPfiiiS0_iiS0_iii_param_4];
	ld.param.u32 	%r474, [_Z62_cwc_kern_convolutional_backward_propagate_coefficient_anotherILi32ELi32EEviiiPfiiiS0_iiS0_iii_param_1];
	ld.param.u32 	%r469, [_Z62_cwc_kern_convolutional_backward_propagate_coefficient_anotherILi32ELi32EEviiiPfiiiS0_iiS0_iii_param_0];
	mul.lo.s32 	%r345, %r57, %r483;
	shl.b32 	%r346, %r345, 5;
	cvt.s64.s32 	%rd1, %r346;
	mov.u32 	%r347, %ctaid.y;
	mul.lo.s32 	%r348, %r469, %r347;
	sub.s32 	%r349, %r348, %r474;
	setp.lt.s32 	%p22, %r349, 0;
	setp.ge.s32 	%p23, %r349, %r477;
	mov.f32 	%f572, 0f00000000;
	or.pred  	%p24, %p22, %p23;
	@%p24 bra 	$L__BB1_13;
	ld.param.u64 	%rd209, [_Z62_cwc_kern_convolutional_backward_propagate_coefficient_anotherILi32ELi32EEviiiPfiiiS0_iiS0_iii_param_3];
	cvt.s64.s32 	%rd29, %r500;
	add.s64 	%rd30, %rd29, %rd1;
	cvta.to.global.u64 	%rd31, %rd209;
	shl.b64 	%rd32, %rd30, 2;
	add.s64 	%rd33, %rd31, %rd32;
	ld.global.f32 	%f572, [%rd33];
$L__BB1_13:
	mov.u32 	%r350, %ntid.x;
	mad.lo.s32 	%r351, %r138, %r350, %r4;
	shl.b32 	%r352, %r351, 2;
	mov.u32 	%r353, shared;
	add.s32 	%r354, %r353, %r352;
	st.shared.f32 	[%r354], %f572;
	mov.f32 	%f573, 0f00000000;
	@%p25 bra 	$L__BB1_15;
	ld.param.u64 	%rd210, [_Z62_cwc_kern_convolutional_backward_propagate_coefficient_anotherILi32ELi32EEviiiPfiiiS0_iiS0_iii_param_3];
	cvt.s64.s32 	%rd34, %r501;
	add.s64 	%rd35, %rd34, %rd1;
	cvta.to.global.u64 	%rd36, %rd210;
	shl.b64 	%rd37, %rd35, 2;
	add.s64 	%rd38, %rd36, %rd37;
	ld.global.f32 	%f573, [%rd38];
$L__BB1_15:
	st.shared.f32 	[%r5], %f573;
	mov.f32 	%f574, 0f00000000;
	@%p26 bra 	$L__BB1_17;
	ld.param.u64 	%rd211, [_Z62_cwc_kern_convolutional_backward_propagate_coefficient_anotherILi32ELi32EEviiiPfiiiS0_iiS0_iii_param_3];
	cvt.s64.s32 	%rd39, %r502;
	add.s64 	%rd40, %rd39, %rd1;
	cvta.to.global.u64 	%rd41, %rd211;
	shl.b64 	%rd42, %rd40, 2;
	add.s64 	%rd43, %rd41, %rd42;
	ld.global.f32 	%f574, [%rd43];
$L__BB1_17:
	shl.b32 	%r355, %r6, 2;
	add.s32 	%r356, %r5, %r355;
	st.shared.f32 	[%r356], %f574;
	mov.f32 	%f575, 0f00000000;
	@%p27 bra 	$L__BB1_19;
	ld.param.u64 	%rd212, [_Z62_cwc_kern_convolutional_backward_propagate_coefficient_anotherILi32ELi32EEviiiPfiiiS0_iiS0_iii_param_3];
	cvt.s64.s32 	%rd44, %r503;
	add.s64 	%rd45, %rd44, %rd1;
	cvta.to.global.u64 	%rd46, %rd212;
	shl.b64 	%rd47, %rd45, 2;
	add.s64 	%rd48, %rd46, %rd47;
	ld.global.f32 	%f575, [%rd48];
$L__BB1_19:
	ld.param.u32 	%r484, [_Z62_cwc_kern_convolutional_backward_propagate_coefficient_anotherILi32ELi32EEviiiPfiiiS0_iiS0_iii_param_6];
	shl.b32 	%r357, %r484, 6;
	mov.u32 	%r358, %ntid.x;
	mad.lo.s32 	%r359, %r138, %r358, %r4;
	add.s32 	%r360, %r6, %r359;
	add.s32 	%r361, %r357, %r360;
	shl.b32 	%r362, %r361, 2;
	mov.u32 	%r363, shared;
	add.s32 	%r364, %r363, %r362;
	st.shared.f32 	[%r364], %f575;
	mov.f32 	%f576, 0f00000000;
	@%p28 bra 	$L__BB1_21;
	ld.param.u64 	%rd213, [_Z62_cwc_kern_convolutional_backward_propagate_coefficient_anotherILi32ELi32EEviiiPfiiiS0_iiS0_iii_param_3];
	cvt.s64.s32 	%rd49, %r504;
	add.s64 	%rd50, %rd49, %rd1;
	cvta.to.global.u64 	%rd51, %rd213;
	shl.b64 	%rd52, %rd50, 2;
	add.s64 	%rd53, %rd51, %rd52;
	ld.global.f32 	%f576, [%rd53];
$L__BB1_21:
	ld.param.u32 	%r485, [_Z62_cwc_kern_convolutional_backward_propagate_coefficient_anotherILi32ELi32EEviiiPfiiiS0_iiS0_iii_param_6];
	ld.param.u32 	%r478, [_Z62_cwc_kern_convolutional_backward_propagate_coefficient_anotherILi32ELi32EEviiiPfiiiS0_iiS0_iii_param_4];
	ld.param.u32 	%r475, [_Z62_cwc_kern_convolutional_backward_propagate_coefficient_anotherILi32ELi32EEviiiPfiiiS0_iiS0_iii_param_1];
	ld.param.u32 	%r470, [_Z62_cwc_kern_convolutional_backward_propagate_coefficient_anotherILi32ELi32EEviiiPfiiiS0_iiS0_iii_param_0];
	shl.b32 	%r365, %r485, 9;
	mov.u32 	%r366, %ntid.x;
	mad.lo.s32 	%r367, %r138, %r366, %r4;
	shl.b32 	%r368, %r367, 2;
	mov.u32 	%r369, shared;
	add.s32 	%r370, %r369, %r368;
	add.s32 	%r371, %r370, %r365;
	st.shared.f32 	[%r371], %f576;
	mov.u32 	%r372, %ctaid.y;
	mul.lo.s32 	%r373, %r470, %r372;
	sub.s32 	%r374, %r373, %r475;
	setp.lt.s32 	%p29, %r374, -5;
	add.s32 	%r375, %r374, 5;
	setp.ge.s32 	%p30, %r375, %r478;
	mov.f32 	%f577, 0f00000000;
	or.pred  	%p31, %p29, %p30;
	@%p31 bra 	$L__BB1_23;
	ld.param.u64 	%rd214, [_Z62_cwc_kern_convolutional_backward_propagate_coefficient_anotherILi32ELi32EEviiiPfiiiS0_iiS0_iii_param_3];
	cvt.s64.s32 	%rd54, %r505;
	add.s64 	%rd55, %rd54, %rd1;
	cvta.to.global.u64 	%rd56, %rd214;
	shl.b64 	%rd57, %rd55, 2;
	add.s64 	%rd58, %rd56, %rd57;
	ld.global.f32 	%f577, [%rd58];
$L__BB1_23:
	ld.param.u32 	%r486, [_Z62_cwc_kern_convolutional_backward_propagate_coefficient_anotherILi32ELi32EEviiiPfiiiS0_iiS0_iii_param_6];
	shl.b32 	%r376, %r486, 9;
	add.s32 	%r377, %r5, %r376;
	st.shared.f32 	[%r377], %f577;
	mov.f32 	%f578, 0f00000000;
	@%p32 bra 	$L__BB1_25;
	ld.param.u64 	%rd215, [_Z62_cwc_kern_convolutional_backward_propagate_coefficient_anotherILi32ELi32EEviiiPfiiiS0_iiS0_iii_param_3];
	cvt.s64.s32 	%rd59, %r506;
	add.s64 	%rd60, %rd59, %rd1;
	cvta.to.global.u64 	%rd61, %rd215;
	shl.b64 	%rd62, %rd60, 2;
	add.s64 	%rd63, %rd61, %rd62;
	ld.global.f32 	%f578, [%rd63];
$L__BB1_25:
	ld.param.u32 	%r487, [_Z62_cwc_kern_convolutional_backward_propagate_coefficient_anotherILi32ELi32EEviiiPfiiiS0_iiS0_iii_param_6];
	shl.b32 	%r378, %r487, 9;
	shl.b32 	%r379, %r6, 2;
	add.s32 	%r380, %r5, %r379;
	add.s32 	%r381, %r380, %r378;
	st.shared.f32 	[%r381], %f578;
$L__BB1_26:
	ld.param.u32 	%r498, [_Z62_cwc_kern_convolutional_backward_propagate_coefficient_anotherILi32ELi32EEviiiPfiiiS0_iiS0_iii_param_13];
	ld.param.u32 	%r494, [_Z62_cwc_kern_convolutional_backward_propagate_coefficient_anotherILi32ELi32EEviiiPfiiiS0_iiS0_iii_param_9];
	ld.param.u32 	%r491, [_Z62_cwc_kern_convolutional_backward_propagate_coefficient_anotherILi32ELi32EEviiiPfiiiS0_iiS0_iii_param_8];
	ld.param.u64 	%rd216, [_Z62_cwc_kern_convolutional_backward_propagate_coefficient_anotherILi32ELi32EEviiiPfiiiS0_iiS0_iii_param_7];
	ld.param.u32 	%r488, [_Z62_cwc_kern_convolutional_backward_propagate_coefficient_anotherILi32ELi32EEviiiPfiiiS0_iiS0_iii_param_6];
	ld.param.u32 	%r471, [_Z62_cwc_kern_convolutional_backward_propagate_coefficient_anotherILi32ELi32EEviiiPfiiiS0_iiS0_iii_param_0];
	cvt.s64.s32 	%rd64, %r507;
	mul.lo.s32 	%r382, %r491, %r494;
	mul.lo.s32 	%r383, %r382, %r498;
	shl.b32 	%r384, %r383, 5;
	cvt.s64.s32 	%rd65, %r384;
	add.s64 	%rd66, %rd64, %rd65;
	cvta.to.global.u64 	%rd67, %rd216;
	shl.b64 	%rd68, %rd66, 2;
	add.s64 	%rd69, %rd67, %rd68;
	ld.global.f32 	%f51, [%rd69];
	st.shared.f32 	[%r5], %f51;
	bar.sync 	0;
	shl.b32 	%r385, %r4, 2;
	mov.u32 	%r386, shared;
	add.s32 	%r387, %r386, %r385;
	ld.shared.f32 	%f52, [%r387];
	shl.b32 	%r388, %r488, 7;
	add.s32 	%r389, %r386, %r388;
	shl.b32 	%r390, %r138, 2;
	add.s32 	%r391, %r389, %r390;
	ld.shared.f32 	%f53, [%r391];
	fma.rn.f32 	%f54, %f53, %f52, %f571;
	ld.shared.f32 	%f55, [%r391+128];
	fma.rn.f32 	%f56, %f55, %f52, %f570;
	ld.shared.f32 	%f57, [%r391+256];
	fma.rn.f32 	%f58, %f57, %f52, %f569;
	shl.b32 	%r392, %r6, 2;
	add.s32 	%r393, %r387, %r392;
	ld.shared.f32 	%f59, [%r393];
	fma.rn.f32 	%f60, %f53, %f59, %f564;
	fma.rn.f32 	%f61, %f55, %f59, %f563;
	fma.rn.f32 	%f62, %f57, %f59, %f565;
	add.s32 	%r394, %r393, %r392;
	ld.shared.f32 	%f63, [%r394];
	fma.rn.f32 	%f64, %f53, %f63, %f566;
	fma.rn.f32 	%f65, %f55, %f63, %f567;
	fma.rn.f32 	%f66, %f57, %f63, %f568;
	bar.sync 	0;
	cvt.s64.s32 	%rd70, %r538;
	add.s64 	%rd71, %rd70, %rd65;
	shl.b64 	%rd72, %rd71, 2;
	add.s64 	%rd73, %rd67, %rd72;
	ld.global.f32 	%f67, [%rd73];
	st.shared.f32 	[%r5], %f67;
	bar.sync 	0;
	ld.shared.f32 	%f68, [%r7];
	ld.shared.f32 	%f69, [%r391];
	fma.rn.f32 	%f70, %f69, %f68, %f54;
	ld.shared.f32 	%f71, [%r391+128];
	fma.rn.f32 	%f72, %f71, %f68, %f56;
	ld.shared.f32 	%f73, [%r391+256];
	fma.rn.f32 	%f74, %f73, %f68, %f58;
	ld.shared.f32 	%f75, [%r8];
	fma.rn.f32 	%f76, %f69, %f75, %f60;
	fma.rn.f32 	%f77, %f71, %f75, %f61;
	fma.rn.f32 	%f78, %f73, %f75, %f62;
	ld.shared.f32 	%f79, [%r9];
	fma.rn.f32 	%f80, %f69, %f79, %f64;
	fma.rn.f32 	%f81, %f71, %f79, %f65;
	fma.rn.f32 	%f82, %f73, %f79, %f66;
	bar.sync 	0;
	cvt.s64.s32 	%rd74, %r537;
	add.s64 	%rd75, %rd74, %rd65;
	shl.b64 	%rd76, %rd75, 2;
	add.s64 	%rd77, %rd67, %rd76;
	ld.global.f32 	%f83, [%rd77];
	st.shared.f32 	[%r5], %f83;
	bar.sync 	0;
	ld.shared.f32 	%f84, [%r10];
	ld.shared.f32 	%f85, [%r391];
	fma.rn.f32 	%f86, %f85, %f84, %f70;
	ld.shared.f32 	%f87, [%r391+128];
	fma.rn.f32 	%f88, %f87, %f84, %f72;
	ld.shared.f32 	%f89, [%r391+256];
	fma.rn.f32 	%f90, %f89, %f84, %f74;
	ld.shared.f32 	%f91, [%r11];
	fma.rn.f32 	%f92, %f85, %f91, %f76;
	fma.rn.f32 	%f93, %f87, %f91, %f77;
	fma.rn.f32 	%f94, %f89, %f91, %f78;
	ld.shared.f32 	%f95, [%r12];
	fma.rn.f32 	%f96, %f85, %f95, %f80;
	fma.rn.f32 	%f97, %f87, %f95, %f81;
	fma.rn.f32 	%f98, %f89, %f95, %f82;
	bar.sync 	0;
	cvt.s64.s32 	%rd78, %r536;
	add.s64 	%rd79, %rd78, %rd65;
	shl.b64 	%rd80, %rd79, 2;
	add.s64 	%rd81, %rd67, %rd80;
	ld.global.f32 	%f99, [%rd81];
	st.shared.f32 	[%r5], %f99;
	bar.sync 	0;
	ld.shared.f32 	%f100, [%r13];
	ld.shared.f32 	%f101, [%r391];
	fma.rn.f32 	%f102, %f101, %f100, %f86;
	ld.shared.f32 	%f103, [%r391+128];
	fma.rn.f32 	%f104, %f103, %f100, %f88;
	ld.shared.f32 	%f105, [%r391+256];
	fma.rn.f32 	%f106, %f105, %f100, %f90;
	ld.shared.f32 	%f107, [%r14];
	fma.rn.f32 	%f108, %f101, %f107, %f92;
	fma.rn.f32 	%f109, %f103, %f107, %f93;
	fma.rn.f32 	%f110, %f105, %f107, %f94;
	ld.shared.f32 	%f111, [%r15];
	fma.rn.f32 	%f112, %f101, %f111, %f96;
	fma.rn.f32 	%f113, %f103, %f111, %f97;
	fma.rn.f32 	%f114, %f105, %f111, %f98;
	bar.sync 	0;
	cvt.s64.s32 	%rd82, %r535;
	add.s64 	%rd83, %rd82, %rd65;
	shl.b64 	%rd84, %rd83, 2;
	add.s64 	%rd85, %rd67, %rd84;
	ld.global.f32 	%f115, [%rd85];
	st.shared.f32 	[%r5], %f115;
	bar.sync 	0;
	ld.shared.f32 	%f116, [%r16];
	ld.shared.f32 	%f117, [%r391];
	fma.rn.f32 	%f118, %f117, %f116, %f102;
	ld.shared.f32 	%f119, [%r391+128];
	fma.rn.f32 	%f120, %f119, %f116, %f104;
	ld.shared.f32 	%f121, [%r391+256];
	fma.rn.f32 	%f122, %f121, %f116, %f106;
	ld.shared.f32 	%f123, [%r17];
	fma.rn.f32 	%f124, %f117, %f123, %f108;
	fma.rn.f32 	%f125, %f119, %f123, %f109;
	fma.rn.f32 	%f126, %f121, %f123, %f110;
	ld.shared.f32 	%f127, [%r18];
	fma.rn.f32 	%f128, %f117, %f127, %f112;
	fma.rn.f32 	%f129, %f119, %f127, %f113;
	fma.rn.f32 	%f130, %f121, %f127, %f114;
	bar.sync 	0;
	cvt.s64.s32 	%rd86, %r534;
	add.s64 	%rd87, %rd86, %rd65;
	shl.b64 	%rd88, %rd87, 2;
	add.s64 	%rd89, %rd67, %rd88;
	ld.global.f32 	%f131, [%rd89];
	st.shared.f32 	[%r5], %f131;
	bar.sync 	0;
	ld.shared.f32 	%f132, [%r19];
	ld.shared.f32 	%f133, [%r391];
	fma.rn.f32 	%f134, %f133, %f132, %f118;
	ld.shared.f32 	%f135, [%r391+128];
	fma.rn.f32 	%f136, %f135, %f132, %f120;
	ld.shared.f32 	%f137, [%r391+256];
	fma.rn.f32 	%f138, %f137, %f132, %f122;
	ld.shared.f32 	%f139, [%r20];
	fma.rn.f32 	%f140, %f133, %f139, %f124;
	fma.rn.f32 	%f141, %f135, %f139, %f125;
	fma.rn.f32 	%f142, %f137, %f139, %f126;
	ld.shared.f32 	%f143, [%r21];
	fma.rn.f32 	%f144, %f133, %f143, %f128;
	fma.rn.f32 	%f145, %f135, %f143, %f129;
	fma.rn.f32 	%f146, %f137, %f143, %f130;
	bar.sync 	0;
	cvt.s64.s32 	%rd90, %r533;
	add.s64 	%rd91, %rd90, %rd65;
	shl.b64 	%rd92, %rd91, 2;
	add.s64 	%rd93, %rd67, %rd92;
	ld.global.f32 	%f147, [%rd93];
	st.shared.f32 	[%r5], %f147;
	bar.sync 	0;
	ld.shared.f32 	%f148, [%r22];
	ld.shared.f32 	%f149, [%r391];
	fma.rn.f32 	%f150, %f149, %f148, %f134;
	ld.shared.f32 	%f151, [%r391+128];
	fma.rn.f32 	%f152, %f151, %f148, %f136;
	ld.shared.f32 	%f153, [%r391+256];
	fma.rn.f32 	%f154, %f153, %f148, %f138;
	ld.shared.f32 	%f155, [%r23];
	fma.rn.f32 	%f156, %f149, %f155, %f140;
	fma.rn.f32 	%f157, %f151, %f155, %f141;
	fma.rn.f32 	%f158, %f153, %f155, %f142;
	shl.b32 	%r395, %r488, 2;
	add.s32 	%r396, %r21, %r395;
	ld.shared.f32 	%f159, [%r396];
	fma.rn.f32 	%f160, %f149, %f159, %f144;
	fma.rn.f32 	%f161, %f151, %f159, %f145;
	fma.rn.f32 	%f162, %f153, %f159, %f146;
	bar.sync 	0;
	cvt.s64.s32 	%rd94, %r532;
	add.s64 	%rd95, %rd94, %rd65;
	shl.b64 	%rd96, %rd95, 2;
	add.s64 	%rd97, %rd67, %rd96;
	ld.global.f32 	%f163, [%rd97];
	st.shared.f32 	[%r5], %f163;
	bar.sync 	0;
	add.s32 	%r397, %r22, %r395;
	ld.shared.f32 	%f164, [%r397];
	ld.shared.f32 	%f165, [%r391];
	fma.rn.f32 	%f166, %f165, %f164, %f150;
	ld.shared.f32 	%f167, [%r391+128];
	fma.rn.f32 	%f168, %f167, %f164, %f152;
	ld.shared.f32 	%f169, [%r391+256];
	fma.rn.f32 	%f170, %f169, %f164, %f154;
	add.s32 	%r398, %r23, %r395;
	ld.shared.f32 	%f171, [%r398];
	fma.rn.f32 	%f172, %f165, %f171, %f156;
	fma.rn.f32 	%f173, %f167, %f171, %f157;
	fma.rn.f32 	%f174, %f169, %f171, %f158;
	add.s32 	%r399, %r396, %r395;
	ld.shared.f32 	%f175, [%r399];
	fma.rn.f32 	%f176, %f165, %f175, %f160;
	fma.rn.f32 	%f177, %f167, %f175, %f161;
	fma.rn.f32 	%f178, %f169, %f175, %f162;
	bar.sync 	0;
	cvt.s64.s32 	%rd98, %r531;
	add.s64 	%rd99, %rd98, %rd65;
	shl.b64 	%rd100, %rd99, 2;
	add.s64 	%rd101, %rd67, %rd100;
	ld.global.f32 	%f179, [%rd101];
	st.shared.f32 	[%r5], %f179;
	bar.sync 	0;
	add.s32 	%r400, %r397, %r395;
	ld.shared.f32 	%f180, [%r400];
	ld.shared.f32 	%f181, [%r391];
	fma.rn.f32 	%f182, %f181, %f180, %f166;
	ld.shared.f32 	%f183, [%r391+128];
	fma.rn.f32 	%f184, %f183, %f180, %f168;
	ld.shared.f32 	%f185, [%r391+256];
	fma.rn.f32 	%f186, %f185, %f180, %f170;
	add.s32 	%r401, %r398, %r395;
	ld.shared.f32 	%f187, [%r401];
	fma.rn.f32 	%f188, %f181, %f187, %f172;
	fma.rn.f32 	%f189, %f183, %f187, %f173;
	fma.rn.f32 	%f190, %f185, %f187, %f174;
	ld.shared.f32 	%f191, [%r24];
	fma.rn.f32 	%f192, %f181, %f191, %f176;
	fma.rn.f32 	%f193, %f183, %f191, %f177;
	fma.rn.f32 	%f194, %f185, %f191, %f178;
	bar.sync 	0;
	cvt.s64.s32 	%rd102, %r530;
	add.s64 	%rd103, %rd102, %rd65;
	shl.b64 	%rd104, %rd103, 2;
	add.s64 	%rd105, %rd67, %rd104;
	ld.global.f32 	%f195, [%rd105];
	st.shared.f32 	[%r5], %f195;
	bar.sync 	0;
	ld.shared.f32 	%f196, [%r25];
	ld.shared.f32 	%f197, [%r391];
	fma.rn.f32 	%f198, %f197, %f196, %f182;
	ld.shared.f32 	%f199, [%r391+128];
	fma.rn.f32 	%f200, %f199, %f196, %f184;
	ld.shared.f32 	%f201, [%r391+256];
	fma.rn.f32 	%f202, %f201, %f196, %f186;
	add.s32 	%r402, %r401, %r395;
	ld.shared.f32 	%f203, [%r402];
	fma.rn.f32 	%f204, %f197, %f203, %f188;
	fma.rn.f32 	%f205, %f199, %f203, %f189;
	fma.rn.f32 	%f206, %f201, %f203, %f190;
	ld.shared.f32 	%f207, [%r26];
	fma.rn.f32 	%f208, %f197, %f207, %f192;
	fma.rn.f32 	%f209, %f199, %f207, %f193;
	fma.rn.f32 	%f210, %f201, %f207, %f194;
	bar.sync 	0;
	cvt.s64.s32 	%rd106, %r529;
	add.s64 	%rd107, %rd106, %rd65;
	shl.b64 	%rd108, %rd107, 2;
	add.s64 	%rd109, %rd67, %rd108;
	ld.global.f32 	%f211, [%rd109];
	st.shared.f32 	[%r5], %f211;
	bar.sync 	0;
	ld.shared.f32 	%f212, [%r27];
	ld.shared.f32 	%f213, [%r391];
	fma.rn.f32 	%f214, %f213, %f212, %f198;
	ld.shared.f32 	%f215, [%r391+128];
	fma.rn.f32 	%f216, %f215, %f212, %f200;
	ld.shared.f32 	%f217, [%r391+256];
	fma.rn.f32 	%f218, %f217, %f212, %f202;
	add.s32 	%r403, %r402, %r395;
	ld.shared.f32 	%f219, [%r403];
	fma.rn.f32 	%f220, %f213, %f219, %f204;
	fma.rn.f32 	%f221, %f215, %f219, %f205;
	fma.rn.f32 	%f222, %f217, %f219, %f206;
	add.s32 	%r404, %r26, %r395;
	ld.shared.f32 	%f223, [%r404];
	fma.rn.f32 	%f224, %f213, %f223, %f208;
	fma.rn.f32 	%f225, %f215, %f223, %f209;
	fma.rn.f32 	%f226, %f217, %f223, %f210;
	bar.sync 	0;
	cvt.s64.s32 	%rd110, %r528;
	add.s64 	%rd111, %rd110, %rd65;
	shl.b64 	%rd112, %rd111, 2;
	add.s64 	%rd113, %rd67, %rd112;
	ld.global.f32 	%f227, [%rd113];
	st.shared.f32 	[%r5], %f227;
	bar.sync 	0;
	ld.shared.f32 	%f228, [%r28];
	ld.shared.f32 	%f229, [%r391];
	fma.rn.f32 	%f230, %f229, %f228, %f214;
	ld.shared.f32 	%f231, [%r391+128];
	fma.rn.f32 	%f232, %f231, %f228, %f216;
	ld.shared.f32 	%f233, [%r391+256];
	fma.rn.f32 	%f234, %f233, %f228, %f218;
	ld.shared.f32 	%f235, [%r29];
	fma.rn.f32 	%f236, %f229, %f235, %f220;
	fma.rn.f32 	%f237, %f231, %f235, %f221;
	fma.rn.f32 	%f238, %f233, %f235, %f222;
	add.s32 	%r405, %r404, %r395;
	ld.shared.f32 	%f239, [%r405];
	fma.rn.f32 	%f240, %f229, %f239, %f224;
	fma.rn.f32 	%f241, %f231, %f239, %f225;
	fma.rn.f32 	%f242, %f233, %f239, %f226;
	bar.sync 	0;
	cvt.s64.s32 	%rd114, %r527;
	add.s64 	%rd115, %rd114, %rd65;
	shl.b64 	%rd116, %rd115, 2;
	add.s64 	%rd117, %rd67, %rd116;
	ld.global.f32 	%f243, [%rd117];
	st.shared.f32 	[%r5], %f243;
	bar.sync 	0;
	add.s32 	%r406, %r28, %r395;
	ld.shared.f32 	%f244, [%r406];
	ld.shared.f32 	%f245, [%r391];
	fma.rn.f32 	%f246, %f245, %f244, %f230;
	ld.shared.f32 	%f247, [%r391+128];
	fma.rn.f32 	%f248, %f247, %f244, %f232;
	ld.shared.f32 	%f249, [%r391+256];
	fma.rn.f32 	%f250, %f249, %f244, %f234;
	ld.shared.f32 	%f251, [%r30];
	fma.rn.f32 	%f252, %f245, %f251, %f236;
	fma.rn.f32 	%f253, %f247, %f251, %f237;
	fma.rn.f32 	%f254, %f249, %f251, %f238;
	ld.shared.f32 	%f255, [%r31];
	fma.rn.f32 	%f256, %f245, %f255, %f240;
	fma.rn.f32 	%f257, %f247, %f255, %f241;
	fma.rn.f32 	%f258, %f249, %f255, %f242;
	bar.sync 	0;
	cvt.s64.s32 	%rd118, %r526;
	add.s64 	%rd119, %rd118, %rd65;
	shl.b64 	%rd120, %rd119, 2;
	add.s64 	%rd121, %rd67, %rd120;
	ld.global.f32 	%f259, [%rd121];
	st.shared.f32 	[%r5], %f259;
	bar.sync 	0;
	add.s32 	%r407, %r406, %r395;
	ld.shared.f32 	%f260, [%r407];
	ld.shared.f32 	%f261, [%r391];
	fma.rn.f32 	%f262, %f261, %f260, %f246;
	ld.shared.f32 	%f263, [%r391+128];
	fma.rn.f32 	%f264, %f263, %f260, %f248;
	ld.shared.f32 	%f265, [%r391+256];
	fma.rn.f32 	%f266, %f265, %f260, %f250;
	ld.shared.f32 	%f267, [%r32];
	fma.rn.f32 	%f268, %f261, %f267, %f252;
	fma.rn.f32 	%f269, %f263, %f267, %f253;
	fma.rn.f32 	%f270, %f265, %f267, %f254;
	ld.shared.f32 	%f271, [%r33];
	fma.rn.f32 	%f272, %f261, %f271, %f256;
	fma.rn.f32 	%f273, %f263, %f271, %f257;
	fma.rn.f32 	%f274, %f265, %f271, %f258;
	bar.sync 	0;
	cvt.s64.s32 	%rd122, %r525;
	add.s64 	%rd123, %rd122, %rd65;
	shl.b64 	%rd124, %rd123, 2;
	add.s64 	%rd125, %rd67, %rd124;
	ld.global.f32 	%f275, [%rd125];
	st.shared.f32 	[%r5], %f275;
	bar.sync 	0;
	add.s32 	%r408, %r407, %r395;
	ld.shared.f32 	%f276, [%r408];
	ld.shared.f32 	%f277, [%r391];
	fma.rn.f32 	%f278, %f277, %f276, %f262;
	ld.shared.f32 	%f279, [%r391+128];
	fma.rn.f32 	%f280, %f279, %f276, %f264;
	ld.shared.f32 	%f281, [%r391+256];
	fma.rn.f32 	%f282, %f281, %f276, %f266;
	ld.shared.f32 	%f283, [%r34];
	fma.rn.f32 	%f284, %f277, %f283, %f268;
	fma.rn.f32 	%f285, %f279, %f283, %f269;
	fma.rn.f32 	%f286, %f281, %f283, %f270;
	add.s32 	%r409, %r33, %r395;
	ld.shared.f32 	%f287, [%r409];
	fma.rn.f32 	%f288, %f277, %f287, %f272;
	fma.rn.f32 	%f289, %f279, %f287, %f273;
	fma.rn.f32 	%f290, %f281, %f287, %f274;
	bar.sync 	0;
	cvt.s64.s32 	%rd126, %r524;
	add.s64 	%rd127, %rd126, %rd65;
	shl.b64 	%rd128, %rd127, 2;
	add.s64 	%rd129, %rd67, %rd128;
	ld.global.f32 	%f291, [%rd129];
	st.shared.f32 	[%r5], %f291;
	bar.sync 	0;
	ld.shared.f32 	%f292, [%r35];
	ld.shared.f32 	%f293, [%r391];
	fma.rn.f32 	%f294, %f293, %f292, %f278;
	ld.shared.f32 	%f295, [%r391+128];
	fma.rn.f32 	%f296, %f295, %f292, %f280;
	ld.shared.f32 	%f297, [%r391+256];
	fma.rn.f32 	%f298, %f297, %f292, %f282;
	add.s32 	%r410, %r34, %r395;
	ld.shared.f32 	%f299, [%r410];
	fma.rn.f32 	%f300, %f293, %f299, %f284;
	fma.rn.f32 	%f301, %f295, %f299, %f285;
	fma.rn.f32 	%f302, %f297, %f299, %f286;
	add.s32 	%r411, %r409, %r395;
	ld.shared.f32 	%f303, [%r411];
	fma.rn.f32 	%f304, %f293, %f303, %f288;
	fma.rn.f32 	%f305, %f295, %f303, %f289;
	fma.rn.f32 	%f306, %f297, %f303, %f290;
	bar.sync 	0;
	cvt.s64.s32 	%rd130, %r523;
	add.s64 	%rd131, %rd130, %rd65;
	shl.b64 	%rd132, %rd131, 2;
	add.s64 	%rd133, %rd67, %rd132;
	ld.global.f32 	%f307, [%rd133];
	st.shared.f32 	[%r5], %f307;
	bar.sync 	0;
	add.s32 	%r412, %r35, %r395;
	ld.shared.f32 	%f308, [%r412];
	ld.shared.f32 	%f309, [%r391];
	fma.rn.f32 	%f310, %f309, %f308, %f294;
	ld.shared.f32 	%f311, [%r391+128];
	fma.rn.f32 	%f312, %f311, %f308, %f296;
	ld.shared.f32 	%f313, [%r391+256];
	fma.rn.f32 	%f314, %f313, %f308, %f298;
	ld.shared.f32 	%f315, [%r36];
	fma.rn.f32 	%f316, %f309, %f315, %f300;
	fma.rn.f32 	%f317, %f311, %f315, %f301;
	fma.rn.f32 	%f318, %f313, %f315, %f302;
	add.s32 	%r413, %r411, %r395;
	ld.shared.f32 	%f319, [%r413];
	fma.rn.f32 	%f320, %f309, %f319, %f304;
	fma.rn.f32 	%f321, %f311, %f319, %f305;
	fma.rn.f32 	%f322, %f313, %f319, %f306;
	bar.sync 	0;
	cvt.s64.s32 	%rd134, %r522;
	add.s64 	%rd135, %rd134, %rd65;
	shl.b64 	%rd136, %rd135, 2;
	add.s64 	%rd137, %rd67, %rd136;
	ld.global.f32 	%f323, [%rd137];
	st.shared.f32 	[%r5], %f323;
	bar.sync 	0;
	add.s32 	%r414, %r412, %r395;
	ld.shared.f32 	%f324, [%r414];
	ld.shared.f32 	%f325, [%r391];
	fma.rn.f32 	%f326, %f325, %f324, %f310;
	ld.shared.f32 	%f327, [%r391+128];
	fma.rn.f32 	%f328, %f327, %f324, %f312;
	ld.shared.f32 	%f329, [%r391+256];
	fma.rn.f32 	%f330, %f329, %f324, %f314;
	add.s32 	%r415, %r36, %r395;
	ld.shared.f32 	%f331, [%r415];
	fma.rn.f32 	%f332, %f325, %f331, %f316;
	fma.rn.f32 	%f333, %f327, %f331, %f317;
	fma.rn.f32 	%f334, %f329, %f331, %f318;
	ld.shared.f32 	%f335, [%r37];
	fma.rn.f32 	%f336, %f325, %f335, %f320;
	fma.rn.f32 	%f337, %f327, %f335, %f321;
	fma.rn.f32 	%f338, %f329, %f335, %f322;
	bar.sync 	0;
	cvt.s64.s32 	%rd138, %r521;
	add.s64 	%rd139, %rd138, %rd65;
	shl.b64 	%rd140, %rd139, 2;
	add.s64 	%rd141, %rd67, %rd140;
	ld.global.f32 	%f339, [%rd141];
	st.shared.f32 	[%r5], %f339;
	bar.sync 	0;
	add.s32 	%r416, %r414, %r395;
	ld.shared.f32 	%f340, [%r416];
	ld.shared.f32 	%f341, [%r391];
	fma.rn.f32 	%f342, %f341, %f340, %f326;
	ld.shared.f32 	%f343, [%r391+128];
	fma.rn.f32 	%f344, %f343, %f340, %f328;
	ld.shared.f32 	%f345, [%r391+256];
	fma.rn.f32 	%f346, %f345, %f340, %f330;
	add.s32 	%r417, %r415, %r395;
	ld.shared.f32 	%f347, [%r417];
	fma.rn.f32 	%f348, %f341, %f347, %f332;
	fma.rn.f32 	%f349, %f343, %f347, %f333;
	fma.rn.f32 	%f350, %f345, %f347, %f334;
	add.s32 	%r418, %r37, %r395;
	ld.shared.f32 	%f351, [%r418];
	fma.rn.f32 	%f352, %f341, %f351, %f336;
	fma.rn.f32 	%f353, %f343, %f351, %f337;
	fma.rn.f32 	%f354, %f345, %f351, %f338;
	bar.sync 	0;
	cvt.s64.s32 	%rd142, %r520;
	add.s64 	%rd143, %rd142, %rd65;
	shl.b64 	%rd144, %rd143, 2;
	add.s64 	%rd145, %rd67, %rd144;
	ld.global.f32 	%f355, [%rd145];
	st.shared.f32 	[%r5], %f355;
	bar.sync 	0;
	ld.shared.f32 	%f356, [%r38];
	ld.shared.f32 	%f357, [%r391];
	fma.rn.f32 	%f358, %f357, %f356, %f342;
	ld.shared.f32 	%f359, [%r391+128];
	fma.rn.f32 	%f360, %f359, %f356, %f344;
	ld.shared.f32 	%f361, [%r391+256];
	fma.rn.f32 	%f362, %f361, %f356, %f346;
	ld.shared.f32 	%f363, [%r39];
	fma.rn.f32 	%f364, %f357, %f363, %f348;
	fma.rn.f32 	%f365, %f359, %f363, %f349;
	fma.rn.f32 	%f366, %f361, %f363, %f350;
	add.s32 	%r419, %r418, %r395;
	ld.shared.f32 	%f367, [%r419];
	fma.rn.f32 	%f368, %f357, %f367, %f352;
	fma.rn.f32 	%f369, %f359, %f367, %f353;
	fma.rn.f32 	%f370, %f361, %f367, %f354;
	bar.sync 	0;
	cvt.s64.s32 	%rd146, %r519;
	add.s64 	%rd147, %rd146, %rd65;
	shl.b64 	%rd148, %rd147, 2;
	add.s64 	%rd149, %rd67, %rd148;
	ld.global.f32 	%f371, [%rd149];
	st.shared.f32 	[%r5], %f371;
	bar.sync 	0;
	add.s32 	%r420, %r38, %r395;
	ld.shared.f32 	%f372, [%r420];
	ld.shared.f32 	%f373, [%r391];
	fma.rn.f32 	%f374, %f373, %f372, %f358;
	ld.shared.f32 	%f375, [%r391+128];
	fma.rn.f32 	%f376, %f375, %f372, %f360;
	ld.shared.f32 	%f377, [%r391+256];
	fma.rn.f32 	%f378, %f377, %f372, %f362;
	add.s32 	%r421, %r39, %r395;
	ld.shared.f32 	%f379, [%r421];
	fma.rn.f32 	%f380, %f373, %f379, %f364;
	fma.rn.f32 	%f381, %f375, %f379, %f365;
	fma.rn.f32 	%f382, %f377, %f379, %f366;
	add.s32 	%r422, %r419, %r395;
	ld.shared.f32 	%f383, [%r422];
	fma.rn.f32 	%f384, %f373, %f383, %f368;
	fma.rn.f32 	%f385, %f375, %f383, %f369;
	fma.rn.f32 	%f386, %f377, %f383, %f370;
	bar.sync 	0;
	cvt.s64.s32 	%rd150, %r518;
	add.s64 	%rd151, %rd150, %rd65;
	shl.b64 	%rd152, %rd151, 2;
	add.s64 	%rd153, %rd67, %rd152;
	ld.global.f32 	%f387, [%rd153];
	st.shared.f32 	[%r5], %f387;
	bar.sync 	0;
	ld.shared.f32 	%f388, [%r40];
	ld.shared.f32 	%f389, [%r391];
	fma.rn.f32 	%f390, %f389, %f388, %f374;
	ld.shared.f32 	%f391, [%r391+128];
	fma.rn.f32 	%f392, %f391, %f388, %f376;
	ld.shared.f32 	%f393, [%r391+256];
	fma.rn.f32 	%f394, %f393, %f388, %f378;
	ld.shared.f32 	%f395, [%r41];
	fma.rn.f32 	%f396, %f389, %f395, %f380;
	fma.rn.f32 	%f397, %f391, %f395, %f381;
	fma.rn.f32 	%f398, %f393, %f395, %f382;
	ld.shared.f32 	%f399, [%r42];
	fma.rn.f32 	%f400, %f389, %f399, %f384;
	fma.rn.f32 	%f401, %f391, %f399, %f385;
	fma.rn.f32 	%f402, %f393, %f399, %f386;
	bar.sync 	0;
	cvt.s64.s32 	%rd154, %r517;
	add.s64 	%rd155, %rd154, %rd65;
	shl.b64 	%rd156, %rd155, 2;
	add.s64 	%rd157, %rd67, %rd156;
	ld.global.f32 	%f403, [%rd157];
	st.shared.f32 	[%r5], %f403;
	bar.sync 	0;
	ld.shared.f32 	%f404, [%r43];
	ld.shared.f32 	%f405, [%r391];
	fma.rn.f32 	%f406, %f405, %f404, %f390;
	ld.shared.f32 	%f407, [%r391+128];
	fma.rn.f32 	%f408, %f407, %f404, %f392;
	ld.shared.f32 	%f409, [%r391+256];
	fma.rn.f32 	%f410, %f409, %f404, %f394;
	add.s32 	%r423, %r41, %r395;
	ld.shared.f32 	%f411, [%r423];
	fma.rn.f32 	%f412, %f405, %f411, %f396;
	fma.rn.f32 	%f413, %f407, %f411, %f397;
	fma.rn.f32 	%f414, %f409, %f411, %f398;
	add.s32 	%r424, %r42, %r395;
	ld.shared.f32 	%f415, [%r424];
	fma.rn.f32 	%f416, %f405, %f415, %f400;
	fma.rn.f32 	%f417, %f407, %f415, %f401;
	fma.rn.f32 	%f418, %f409, %f415, %f402;
	bar.sync 	0;
	cvt.s64.s32 	%rd158, %r516;
	add.s64 	%rd159, %rd158, %rd65;
	shl.b64 	%rd160, %rd159, 2;
	add.s64 	%rd161, %rd67, %rd160;
	ld.global.f32 	%f419, [%rd161];
	st.shared.f32 	[%r5], %f419;
	bar.sync 	0;
	add.s32 	%r425, %r43, %r395;
	ld.shared.f32 	%f420, [%r425];
	ld.shared.f32 	%f421, [%r391];
	fma.rn.f32 	%f422, %f421, %f420, %f406;
	ld.shared.f32 	%f423, [%r391+128];
	fma.rn.f32 	%f424, %f423, %f420, %f408;
	ld.shared.f32 	%f425, [%r391+256];
	fma.rn.f32 	%f426, %f425, %f420, %f410;
	ld.shared.f32 	%f427, [%r44];
	fma.rn.f32 	%f428, %f421, %f427, %f412;
	fma.rn.f32 	%f429, %f423, %f427, %f413;
	fma.rn.f32 	%f430, %f425, %f427, %f414;
	ld.shared.f32 	%f431, [%r45];
	fma.rn.f32 	%f432, %f421, %f431, %f416;
	fma.rn.f32 	%f433, %f423, %f431, %f417;
	fma.rn.f32 	%f434, %f425, %f431, %f418;
	bar.sync 	0;
	cvt.s64.s32 	%rd162, %r515;
	add.s64 	%rd163, %rd162, %rd65;
	shl.b64 	%rd164, %rd163, 2;
	add.s64 	%rd165, %rd67, %rd164;
	ld.global.f32 	%f435, [%rd165];
	st.shared.f32 	[%r5], %f435;
	bar.sync 	0;
	add.s32 	%r426, %r425, %r395;
	ld.shared.f32 	%f436, [%r426];
	ld.shared.f32 	%f437, [%r391];
	fma.rn.f32 	%f438, %f437, %f436, %f422;
	ld.shared.f32 	%f439, [%r391+128];
	fma.rn.f32 	%f440, %f439, %f436, %f424;
	ld.shared.f32 	%f441, [%r391+256];
	fma.rn.f32 	%f442, %f441, %f436, %f426;
	ld.shared.f32 	%f443, [%r46];
	fma.rn.f32 	%f444, %f437, %f443, %f428;
	fma.rn.f32 	%f445, %f439, %f443, %f429;
	fma.rn.f32 	%f446, %f441, %f443, %f430;
	ld.shared.f32 	%f447, [%r47];
	fma.rn.f32 	%f448, %f437, %f447, %f432;
	fma.rn.f32 	%f449, %f439, %f447, %f433;
	fma.rn.f32 	%f450, %f441, %f447, %f434;
	bar.sync 	0;
	cvt.s64.s32 	%rd166, %r514;
	add.s64 	%rd167, %rd166, %rd65;
	shl.b64 	%rd168, %rd167, 2;
	add.s64 	%rd169, %rd67, %rd168;
	ld.global.f32 	%f451, [%rd169];
	st.shared.f32 	[%r5], %f451;
	bar.sync 	0;
	ld.shared.f32 	%f452, [%r48];
	ld.shared.f32 	%f453, [%r391];
	fma.rn.f32 	%f454, %f453, %f452, %f438;
	ld.shared.f32 	%f455, [%r391+128];
	fma.rn.f32 	%f456, %f455, %f452, %f440;
	ld.shared.f32 	%f457, [%r391+256];
	fma.rn.f32 	%f458, %f457, %f452, %f442;
	ld.shared.f32 	%f459, [%r49];
	fma.rn.f32 	%f460, %f453, %f459, %f444;
	fma.rn.f32 	%f461, %f455, %f459, %f445;
	fma.rn.f32 	%f462, %f457, %f459, %f446;
	add.s32 	%r427, %r47, %r395;
	ld.shared.f32 	%f463, [%r427];
	fma.rn.f32 	%f464, %f453, %f463, %f448;
	fma.rn.f32 	%f465, %f455, %f463, %f449;
	fma.rn.f32 	%f466, %f457, %f463, %f450;
	bar.sync 	0;
	cvt.s64.s32 	%rd170, %r513;
	add.s64 	%rd171, %rd170, %rd65;
	shl.b64 	%rd172, %rd171, 2;
	add.s64 	%rd173, %rd67, %rd172;
	ld.global.f32 	%f467, [%rd173];
	st.shared.f32 	[%r5], %f467;
	bar.sync 	0;
	add.s32 	%r428, %r48, %r395;
	ld.shared.f32 	%f468, [%r428];
	ld.shared.f32 	%f469, [%r391];
	fma.rn.f32 	%f470, %f469, %f468, %f454;
	ld.shared.f32 	%f471, [%r391+128];
	fma.rn.f32 	%f472, %f471, %f468, %f456;
	ld.shared.f32 	%f473, [%r391+256];
	fma.rn.f32 	%f474, %f473, %f468, %f458;
	add.s32 	%r429, %r49, %r395;
	ld.shared.f32 	%f475, [%r429];
	fma.rn.f32 	%f476, %f469, %f475, %f460;
	fma.rn.f32 	%f477, %f471, %f475, %f461;
	fma.rn.f32 	%f478, %f473, %f475, %f462;
	ld.shared.f32 	%f479, [%r50];
	fma.rn.f32 	%f480, %f469, %f479, %f464;
	fma.rn.f32 	%f481, %f471, %f479, %f465;
	fma.rn.f32 	%f482, %f473, %f479, %f466;
	bar.sync 	0;
	cvt.s64.s32 	%rd174, %r512;
	add.s64 	%rd175, %rd174, %rd65;
	shl.b64 	%rd176, %rd175, 2;
	add.s64 	%rd177, %rd67, %rd176;
	ld.global.f32 	%f483, [%rd177];
	st.shared.f32 	[%r5], %f483;
	bar.sync 	0;
	add.s32 	%r430, %r428, %r395;
	ld.shared.f32 	%f484, [%r430];
	ld.shared.f32 	%f485, [%r391];
	fma.rn.f32 	%f486, %f485, %f484, %f470;
	ld.shared.f32 	%f487, [%r391+128];
	fma.rn.f32 	%f488, %f487, %f484, %f472;
	ld.shared.f32 	%f489, [%r391+256];
	fma.rn.f32 	%f490, %f489, %f484, %f474;
	add.s32 	%r431, %r429, %r395;
	ld.shared.f32 	%f491, [%r431];
	fma.rn.f32 	%f492, %f485, %f491, %f476;
	fma.rn.f32 	%f493, %f487, %f491, %f477;
	fma.rn.f32 	%f494, %f489, %f491, %f478;
	ld.shared.f32 	%f495, [%r51];
	fma.rn.f32 	%f496, %f485, %f495, %f480;
	fma.rn.f32 	%f497, %f487, %f495, %f481;
	fma.rn.f32 	%f498, %f489, %f495, %f482;
	bar.sync 	0;
	cvt.s64.s32 	%rd178, %r511;
	add.s64 	%rd179, %rd178, %rd65;
	shl.b64 	%rd180, %rd179, 2;
	add.s64 	%rd181, %rd67, %rd180;
	ld.global.f32 	%f499, [%rd181];
	st.shared.f32 	[%r5], %f499;
	bar.sync 	0;
	ld.shared.f32 	%f500, [%r52];
	ld.shared.f32 	%f501, [%r391];
	fma.rn.f32 	%f502, %f501, %f500, %f486;
	ld.shared.f32 	%f503, [%r391+128];
	fma.rn.f32 	%f504, %f503, %f500, %f488;
	ld.shared.f32 	%f505, [%r391+256];
	fma.rn.f32 	%f506, %f505, %f500, %f490;
	add.s32 	%r432, %r431, %r395;
	ld.shared.f32 	%f507, [%r432];
	fma.rn.f32 	%f508, %f501, %f507, %f492;
	fma.rn.f32 	%f509, %f503, %f507, %f493;
	fma.rn.f32 	%f510, %f505, %f507, %f494;
	add.s32 	%r433, %r51, %r395;
	ld.shared.f32 	%f511, [%r433];
	fma.rn.f32 	%f512, %f501, %f511, %f496;
	fma.rn.f32 	%f513, %f503, %f511, %f497;
	fma.rn.f32 	%f514, %f505, %f511, %f498;
	bar.sync 	0;
	cvt.s64.s32 	%rd182, %r510;
	add.s64 	%rd183, %rd182, %rd65;
	shl.b64 	%rd184, %rd183, 2;
	add.s64 	%rd185, %rd67, %rd184;
	ld.global.f32 	%f515, [%rd185];
	st.shared.f32 	[%r5], %f515;
	bar.sync 	0;
	add.s32 	%r434, %r52, %r395;
	ld.shared.f32 	%f516, [%r434];
	ld.shared.f32 	%f517, [%r391];
	fma.rn.f32 	%f518, %f517, %f516, %f502;
	ld.shared.f32 	%f519, [%r391+128];
	fma.rn.f32 	%f520, %f519, %f516, %f504;
	ld.shared.f32 	%f521, [%r391+256];
	fma.rn.f32 	%f522, %f521, %f516, %f506;
	ld.shared.f32 	%f523, [%r53];
	fma.rn.f32 	%f524, %f517, %f523, %f508;
	fma.rn.f32 	%f525, %f519, %f523, %f509;
	fma.rn.f32 	%f526, %f521, %f523, %f510;
	add.s32 	%r435, %r433, %r395;
	ld.shared.f32 	%f527, [%r435];
	fma.rn.f32 	%f528, %f517, %f527, %f512;
	fma.rn.f32 	%f529, %f519, %f527, %f513;
	fma.rn.f32 	%f530, %f521, %f527, %f514;
	bar.sync 	0;
	cvt.s64.s32 	%rd186, %r509;
	add.s64 	%rd187, %rd186, %rd65;
	shl.b64 	%rd188, %rd187, 2;
	add.s64 	%rd189, %rd67, %rd188;
	ld.global.f32 	%f531, [%rd189];
	st.shared.f32 	[%r5], %f531;
	bar.sync 	0;
	ld.shared.f32 	%f532, [%r54];
	ld.shared.f32 	%f533, [%r391];
	fma.rn.f32 	%f534, %f533, %f532, %f518;
	ld.shared.f32 	%f535, [%r391+128];
	fma.rn.f32 	%f536, %f535, %f532, %f520;
	ld.shared.f32 	%f537, [%r391+256];
	fma.rn.f32 	%f538, %f537, %f532, %f522;
	ld.shared.f32 	%f539, [%r55];
	fma.rn.f32 	%f540, %f533, %f539, %f524;
	fma.rn.f32 	%f541, %f535, %f539, %f525;
	fma.rn.f32 	%f542, %f537, %f539, %f526;
	ld.shared.f32 	%f543, [%r56];
	fma.rn.f32 	%f544, %f533, %f543, %f528;
	fma.rn.f32 	%f545, %f535, %f543, %f529;
	fma.rn.f32 	%f546, %f537, %f543, %f530;
	bar.sync 	0;
	cvt.s64.s32 	%rd190, %r508;
	add.s64 	%rd191, %rd190, %rd65;
	shl.b64 	%rd192, %rd191, 2;
	add.s64 	%rd193, %rd67, %rd192;
	ld.global.f32 	%f547, [%rd193];
	st.shared.f32 	[%r5], %f547;
	bar.sync 	0;
	add.s32 	%r436, %r54, %r395;
	ld.shared.f32 	%f548, [%r436];
	ld.shared.f32 	%f549, [%r391];
	fma.rn.f32 	%f571, %f549, %f548, %f534;
	ld.shared.f32 	%f550, [%r391+128];
	fma.rn.f32 	%f570, %f550, %f548, %f536;
	ld.shared.f32 	%f551, [%r391+256];
	fma.rn.f32 	%f569, %f551, %f548, %f538;
	add.s32 	%r437, %r55, %r395;
	ld.shared.f32 	%f552, [%r437];
	fma.rn.f32 	%f564, %f549, %f552, %f540;
	fma.rn.f32 	%f563, %f550, %f552, %f541;
	fma.rn.f32 	%f565, %f551, %f552, %f542;
	add.s32 	%r438, %r56, %r395;
	ld.shared.f32 	%f553, [%r438];
	fma.rn.f32 	%f566, %f549, %f553, %f544;
	fma.rn.f32 	%f567, %f550, %f553, %f545;
	fma.rn.f32 	%f568, %f551, %f553, %f546;
	bar.sync 	0;
	add.s32 	%r539, %r539, 1;
	shl.b32 	%r439, %r498, 5;
	add.s32 	%r538, %r538, %r439;
	add.s32 	%r537, %r537, %r439;
	add.s32 	%r536, %r536, %r439;
	add.s32 	%r535, %r535, %r439;
	add.s32 	%r534, %r534, %r439;
	add.s32 	%r533, %r533, %r439;
	add.s32 	%r532, %r532, %r439;
	add.s32 	%r531, %r531, %r439;
	add.s32 	%r530, %r530, %r439;
	add.s32 	%r529, %r529, %r439;
	add.s32 	%r528, %r528, %r439;
	add.s32 	%r527, %r527, %r439;
	add.s32 	%r526, %r526, %r439;
	add.s32 	%r525, %r525, %r439;
	add.s32 	%r524, %r524, %r439;
	add.s32 	%r523, %r523, %r439;
	add.s32 	%r522, %r522, %r439;
	add.s32 	%r521, %r521, %r439;
	add.s32 	%r520, %r520, %r439;
	add.s32 	%r519, %r519, %r439;
	add.s32 	%r518, %r518, %r439;
	add.s32 	%r517, %r517, %r439;
	add.s32 	%r516, %r516, %r439;
	add.s32 	%r515, %r515, %r439;
	add.s32 	%r514, %r514, %r439;
	add.s32 	%r513, %r513, %r439;
	add.s32 	%r512, %r512, %r439;
	add.s32 	%r511, %r511, %r439;
	add.s32 	%r510, %r510, %r439;
	add.s32 	%r509, %r509, %r439;
	add.s32 	%r508, %r508, %r439;
	add.s32 	%r507, %r507, %r439;
	mul.lo.s32 	%r440, %r488, %r471;
	shl.b32 	%r441, %r440, 5;
	add.s32 	%r506, %r506, %r441;
	add.s32 	%r505, %r505, %r441;
	add.s32 	%r504, %r504, %r441;
	add.s32 	%r503, %r503, %r441;
	add.s32 	%r502, %r502, %r441;
	add.s32 	%r501, %r501, %r441;
	add.s32 	%r500, %r500, %r441;
	setp.lt.s32 	%p33, %r539, %r3;
	@%p33 bra 	$L__BB1_10;
$L__BB1_27:
	ld.param.u32 	%r499, [_Z62_cwc_kern_convolutional_backward_propagate_coefficient_anotherILi32ELi32EEviiiPfiiiS0_iiS0_iii_param_13];
	ld.param.u32 	%r495, [_Z62_cwc_kern_convolutional_backward_propagate_coefficient_anotherILi32ELi32EEviiiPfiiiS0_iiS0_iii_param_12];
	ld.param.u64 	%rd217, [_Z62_cwc_kern_convolutional_backward_propagate_coefficient_anotherILi32ELi32EEviiiPfiiiS0_iiS0_iii_param_10];
	ld.param.u32 	%r489, [_Z62_cwc_kern_convolutional_backward_propagate_coefficient_anotherILi32ELi32EEviiiPfiiiS0_iiS0_iii_param_6];
	cvta.to.global.u64 	%rd194, %rd217;
	mov.u32 	%r442, %ctaid.x;
	shl.b32 	%r443, %r489, 5;
	mov.u32 	%r444, %tid.x;
	mad.lo.s32 	%r445, %r443, %r442, %r444;
	mov.u32 	%r446, %tid.y;
	mad.lo.s32 	%r447, %r445, %r499, %r446;
	mul.wide.s32 	%rd195, %r447, 4;
	add.s64 	%rd196, %rd194, %rd195;
	st.global.f32 	[%rd196], %f571;
	st.global.f32 	[%rd196+128], %f564;
	st.global.f32 	[%rd196+256], %f566;
	add.s32 	%r448, %r495, %r442;
	mad.lo.s32 	%r449, %r443, %r448, %r444;
	mad.lo.s32 	%r450, %r449, %r499, %r446;
	mul.wide.s32 	%rd197, %r450, 4;
	add.s64 	%rd198, %rd194, %rd197;
	st.global.f32 	[%rd198], %f570;
	st.global.f32 	[%rd198+128], %f563;
	st.global.f32 	[%rd198+256], %f567;
	add.s32 	%r451, %r448, %r495;
	mad.lo.s32 	%r452, %r443, %r451, %r444;
	mad.lo.s32 	%r453, %r452, %r499, %r446;
	mul.wide.s32 	%rd199, %r453, 4;
	add.s64 	%rd200, %rd194, %rd199;
	st.global.f32 	[%rd200], %f569;
	st.global.f32 	[%rd200+128], %f565;
	st.global.f32 	[%rd200+256], %f568;
	add.s32 	%r454, %r451, %r495;
	mad.lo.s32 	%r455, %r443, %r454, %r444;
	mad.lo.s32 	%r456, %r455, %r499, %r446;
	mul.wide.s32 	%rd201, %r456, 4;
	add.s64 	%rd202, %rd194, %rd201;
	mov.b32 	%r457, 0;
	st.global.u32 	[%rd202], %r457;
	st.global.u32 	[%rd202+128], %r457;
	st.global.u32 	[%rd202+256], %r457;
	add.s32 	%r458, %r454, %r495;
	mad.lo.s32 	%r459, %r443, %r458, %r444;
	mad.lo.s32 	%r460, %r459, %r499, %r446;
	mul.wide.s32 	%rd203, %r460, 4;
	add.s64 	%rd204, %rd194, %rd203;
	st.global.u32 	[%rd204], %r457;
	st.global.u32 	[%rd204+128], %r457;
	st.global.u32 	[%rd204+256], %r457;
	add.s32 	%r461, %r458, %r495;
	mad.lo.s32 	%r462, %r443, %r461, %r444;
	mad.lo.s32 	%r463, %r462, %r499, %r446;
	mul.wide.s32 	%rd205, %r463, 4;
	add.s64 	%rd206, %rd194, %rd205;
	st.global.u32 	[%rd206], %r457;
	st.global.u32 	[%rd206+128], %r457;
	st.global.u32 	[%rd206+256], %r457;
	add.s32 	%r464, %r461, %r495;
	mad.lo.s32 	%r465, %r443, %r464, %r444;
	mad.lo.s32 	%r466, %r465, %r499, %r446;
	mul.wide.s32 	%rd207, %r466, 4;
	add.s64 	%rd208, %rd194, %rd207;
	st.global.u32 	[%rd208], %r457;
	st.global.u32 	[%rd208+128], %r457;
	st.global.u32 	[%rd208+256], %r457;
	ret;

}


// ===== COMPILED SASS (sm_100) =====

	.target	sm_100

	.elftype	@"ET_EXEC"


//--------------------- .note.nv.tkinfo           --------------------------
	.section	.note.nv.tkinfo,"",@"SHT_NOTE"
	.sectionflags	@"SHF_NOTE_NV_TKINFO"
	.tkinfo
        /*0018*/ 	.word	0x00000002
        /*0030*/ 	.string	""
        /*0030*/ 	.string	"ptxas"
        /*0030*/ 	.string	"Cuda compilation tools, release 13.0, V13.0.88"
        /*0030*/ 	.string	"Build cuda_13.0.r13.0/compiler.36424714_0"
        /*0030*/ 	.string	"-arch sm_100 -m 64 "



//--------------------- .note.nv.cuinfo           --------------------------
	.section	.note.nv.cuinfo,"",@"SHT_NOTE"
	.sectionflags	@"SHF_NOTE_NV_CUINFO"
        /*0018*/ 	.short	0x0002
        /*001a*/ 	.short	0x0064
        /*001c*/ 	.short	0x0082
	.zero		2


//--------------------- .nv.info                  --------------------------
	.section	.nv.info,"",@"SHT_CUDA_INFO"
	.align	4


	//----- nvinfo : EIATTR_REGCOUNT
	.align		4
        /*0000*/ 	.byte	0x04, 0x2f
        /*0002*/ 	.short	(.L_11 - .L_10)
	.align		4
.L_10:
        /*0004*/ 	.word	index@(_Z62_cwc_kern_convolutional_backward_propagate_coefficient_defaultILi3ELi1ELi8EEviiiPfiiiS0_iiS0_iii)
        /*0008*/ 	.word	0x00000047


	//----- nvinfo : EIATTR_FRAME_SIZE
	.align		4
.L_11:
        /*000c*/ 	.byte	0x04, 0x11
        /*000e*/ 	.short	(.L_13 - .L_12)
	.align		4
.L_12:
        /*0010*/ 	.word	index@(_Z62_cwc_kern_convolutional_backward_propagate_coefficient_defaultILi3ELi1ELi8EEviiiPfiiiS0_iiS0_iii)
        /*0014*/ 	.word	0x00000000


	//----- nvinfo : EIATTR_REGCOUNT
	.align		4
.L_13:
        /*0018*/ 	.byte	0x04, 0x2f
        /*001a*/ 	.short	(.L_15 - .L_14)
	.align		4
.L_14:
        /*001c*/ 	.word	index@(_Z62_cwc_kern_convolutional_backward_propagate_coefficient_anotherILi32ELi32EEviiiPfiiiS0_iiS0_iii)
        /*0020*/ 	.word	0x0000007f


	//----- nvinfo : EIATTR_FRAME_SIZE
	.align		4
.L_15:
        /*0024*/ 	.byte	0x04, 0x11
        /*0026*/ 	.short	(.L_17 - .L_16)
	.align		4
.L_16:
        /*0028*/ 	.word	index@(_Z62_cwc_kern_convolutional_backward_propagate_coefficient_anotherILi32ELi32EEviiiPfiiiS0_iiS0_iii)
        /*002c*/ 	.word	0x00000000


	//----- nvinfo : EIATTR_MIN_STACK_SIZE
	.align		4
.L_17:
        /*0030*/ 	.byte	0x04, 0x12
        /*0032*/ 	.short	(.L_19 - .L_18)
	.align		4
.L_18:
        /*0034*/ 	.word	index@(_Z62_cwc_kern_convolutional_backward_propagate_coefficient_anotherILi32ELi32EEviiiPfiiiS0_iiS0_iii)
        /*0038*/ 	.word	0x00000000


	//----- nvinfo : EIATTR_MIN_STACK_SIZE
	.align		4
.L_19:
        /*003c*/ 	.byte	0x04, 0x12
        /*003e*/ 	.short	(.L_21 - .L_20)
	.align		4
.L_20:
        /*0040*/ 	.word	index@(_Z62_cwc_kern_convolutional_backward_propagate_coefficient_defaultILi3ELi1ELi8EEviiiPfiiiS0_iiS0_iii)
        /*0044*/ 	.word	0x00000000
.L_21:


//--------------------- .nv.compat                --------------------------
	.section	.nv.compat,"",@"SHT_CUDA_COMPAT_INFO"
	.align	4
        /*0000*/ 	.byte	0x02, 0x09, 0x00, 0x00, 0x02, 0x02, 0x01, 0x00, 0x02, 0x05, 0x05, 0x00, 0x03, 0x07, 0x01, 0x01
        /*0010*/ 	.byte	0x02, 0x03, 0x00, 0x00, 0x02, 0x06, 0x01, 0x00, 0x04, 0x0b, 0x08, 0x00, 0x09, 0x00, 0x00, 0x00
        /*0020*/ 	.byte	0x00, 0x00, 0x00, 0x00


//--------------------- .nv.info._Z62_cwc_kern_convolutional_backward_propagate_coefficient_anotherILi32ELi32EEviiiPfiiiS0_iiS0_iii --------------------------
	.section	.nv.info._Z62_cwc_kern_convolutional_backward_propagate_coefficient_anotherILi32ELi32EEviiiPfiiiS0_iiS0_iii,"",@"SHT_CUDA_INFO"
	.sectionflags	@""
	.align	4


	//----- nvinfo : EIATTR_CUDA_API_VERSION
	.align		4
        /*0000*/ 	.byte	0x04, 0x37
        /*0002*/ 	.short	(.L_23 - .L_22)
.L_22:
        /*0004*/ 	.word	0x00000082


	//----- nvinfo : EIATTR_KPARAM_INFO
	.align		4
.L_23:
        /*0008*/ 	.byte	0x04, 0x17
        /*000a*/ 	.short	(.L_25 - .L_24)
.L_24:
        /*000c*/ 	.word	0x00000000
        /*0010*/ 	.short	0x000d
        /*0012*/ 	.short	0x0048
        /*0014*/ 	.byte	0x00, 0xf0, 0x11, 0x00


	//----- nvinfo : EIATTR_KPARAM_INFO
	.align		4
.L_25:
        /*0018*/ 	.byte	0x04, 0x17
        /*001a*/ 	.short	(.L_27 - .L_26)
.L_26:
        /*001c*/ 	.word	0x00000000
        /*0020*/ 	.short	0x000c
        /*0022*/ 	.short	0x0044
        /*0024*/ 	.byte	0x00, 0xf0, 0x11, 0x00


	//----- nvinfo : EIATTR_KPARAM_INFO
	.align		4
.L_27:
        /*0028*/ 	.byte	0x04, 0x17
        /*002a*/ 	.short	(.L_29 - .L_28)
.L_28:
        /*002c*/ 	.word	0x00000000
        /*0030*/ 	.short	0x000b
        /*0032*/ 	.short	0x0040
        /*0034*/ 	.byte	0x00, 0xf0, 0x11, 0x00


	//----- nvinfo : EIATTR_KPARAM_INFO
	.align		4
.L_29:
        /*0038*/ 	.byte	0x04, 0x17
        /*003a*/ 	.short	(.L_31 - .L_30)
.L_30:
        /*003c*/ 	.word	0x00000000
        /*0040*/ 	.short	0x000a
        /*0042*/ 	.short	0x0038
        /*0044*/ 	.byte	0x00, 0xf5, 0x21, 0x00


	//----- nvinfo : EIATTR_KPARAM_INFO
	.align		4
.L_31:
        /*0048*/ 	.byte	0x04, 0x17
        /*004a*/ 	.short	(.L_33 - .L_32)
.L_32:
        /*004c*/ 	.word	0x00000000
        /*0050*/ 	.short	0x0009
        /*0052*/ 	.short	0x0034
        /*0054*/ 	.byte	0x00, 0xf0, 0x11, 0x00


	//----- nvinfo : EIATTR_KPARAM_INFO
	.align		4
.L_33:
        /*0058*/ 	.byte	0x04, 0x17
        /*005a*/ 	.short	(.L_35 - .L_34)
.L_34:
        /*005c*/ 	.word	0x00000000
        /*0060*/ 	.short	0x0008
        /*0062*/ 	.short	0x0030
        /*0064*/ 	.byte	0x00, 0xf0, 0x11, 0x00


	//----- nvinfo : EIATTR_KPARAM_INFO
	.align		4
.L_35:
        /*0068*/ 	.byte	0x04, 0x17
        /*006a*/ 	.short	(.L_37 - .L_36)
.L_36:
        /*006c*/ 	.word	0x00000000
        /*0070*/ 	.short	0x0007
        /*0072*/ 	.short	0x0028
        /*0074*/ 	.byte	0x00, 0xf5, 0x21, 0x00


	//----- nvinfo : EIATTR_KPARAM_INFO
	.align		4
.L_37:
        /*0078*/ 	.byte	0x04, 0x17
        /*007a*/ 	.short	(.L_39 - .L_38)
.L_38:
        /*007c*/ 	.word	0x00000000
        /*0080*/ 	.short	0x0006
        /*0082*/ 	.short	0x0020
        /*0084*/ 	.byte	0x00, 0xf0, 0x11, 0x00


	//----- nvinfo : EIATTR_KPARAM_INFO
	.align		4
.L_39:
        /*0088*/ 	.byte	0x04, 0x17
        /*008a*/ 	.short	(.L_41 - .L_40)
.L_40:
        /*008c*/ 	.word	0x00000000
        /*0090*/ 	.short	0x0005
        /*0092*/ 	.short	0x001c
        /*0094*/ 	.byte	0x00, 0xf0, 0x11, 0x00


	//----- nvinfo : EIATTR_KPARAM_INFO
	.align		4
.L_41:
        /*0098*/ 	.byte	0x04, 0x17
        /*009a*/ 	.short	(.L_43 - .L_42)
.L_42:
        /*009c*/ 	.word	0x00000000
        /*00a0*/ 	.short	0x0004
        /*00a2*/ 	.short	0x0018
        /*00a4*/ 	.byte	0x00, 0xf0, 0x11, 0x00


	//----- nvinfo : EIATTR_KPARAM_INFO
	.align		4
.L_43:
        /*00a8*/ 	.byte	0x04, 0x17
        /*00aa*/ 	.short	(.L_45 - .L_44)
.L_44:
        /*00ac*/ 	.word	0x00000000
        /*00b0*/ 	.short	0x0003
        /*00b2*/ 	.short	0x0010
        /*00b4*/ 	.byte	0x00, 0xf5, 0x21, 0x00


	//----- nvinfo : EIATTR_KPARAM_INFO
	.align		4
.L_45:
        /*00b8*/ 	.byte	0x04, 0x17
        /*00ba*/ 	.short	(.L_47 - .L_46)
.L_46:
        /*00bc*/ 	.word	0x00000000
        /*00c0*/ 	.short	0x0002
        /*00c2*/ 	.short	0x0008
        /*00c4*/ 	.byte	0x00, 0xf0, 0x11, 0x00


	//----- nvinfo : EIATTR_KPARAM_INFO
	.align		4
.L_47:
        /*00c8*/ 	.byte	0x04, 0x17
        /*00ca*/ 	.short	(.L_49 - .L_48)
.L_48:
        /*00cc*/ 	.word	0x00000000
        /*00d0*/ 	.short	0x0001
        /*00d2*/ 	.short	0x0004
        /*00d4*/ 	.byte	0x00, 0xf0, 0x11, 0x00


	//----- nvinfo : EIATTR_KPARAM_INFO
	.align		4
.L_49:
        /*00d8*/ 	.byte	0x04, 0x17
        /*00da*/ 	.short	(.L_51 - .L_50)
.L_50:
        /*00dc*/ 	.word	0x00000000
        /*00e0*/ 	.short	0x0000
        /*00e2*/ 	.short	0x0000
        /*00e4*/ 	.byte	0x00, 0xf0, 0x11, 0x00


	//----- nvinfo : EIATTR_SPARSE_MMA_MASK
	.align		4
.L_51:
        /*00e8*/ 	.byte	0x03, 0x50
        /*00ea*/ 	.short	0x0000


	//----- nvinfo : EIATTR_MAXREG_COUNT
	.align		4
        /*00ec*/ 	.byte	0x03, 0x1b
        /*00ee*/ 	.short	0x00ff


	//----- nvinfo : EIATTR_NUM_BARRIERS
	.align		4
        /*00f0*/ 	.byte	0x02, 0x4c
        /*00f2*/ 	.byte	0x01
	.zero		1


	//----- nvinfo : EIATTR_EXTERNS
	.align		4
        /*00f4*/ 	.byte	0x04, 0x0f
        /*00f6*/ 	.short	(.L_53 - .L_52)


	//   ....[0]....
	.align		4
.L_52:
        /*00f8*/ 	.word	index@(__assertfail)


	//----- nvinfo : EIATTR_MERCURY_ISA_VERSION
	.align		4
.L_53:
        /*00fc*/ 	.byte	0x03, 0x5f
        /*00fe*/ 	.short	0x0101


	//----- nvinfo : EIATTR_VRC_CTA_INIT_COUNT
	.align		4
        /*0100*/ 	.byte	0x02, 0x4a
	.zero		1
	.zero		1


	//----- nvinfo : EIATTR_SYSCALL_OFFSETS
	.align		4
        /*0104*/ 	.byte	0x04, 0x46
        /*0106*/ 	.short	(.L_55 - .L_54)


	//   ....[0]....
.L_54:
        /*0108*/ 	.word	0x00000140


	//   ....[1]....
        /*010c*/ 	.word	0x00000280


	//   ....[2]....
        /*0110*/ 	.word	0x000003f0


	//   ....[3]....
        /*0114*/ 	.word	0x00000520


	//----- nvinfo : EIATTR_EXIT_INSTR_OFFSETS
	.align		4
.L_55:
        /*0118*/ 	.byte	0x04, 0x1c
        /*011a*/ 	.short	(.L_57 - .L_56)


	//   ....[0]....
.L_56:
        /*011c*/ 	.word	0x00005bb0


	//----- nvinfo : EIATTR_CRS_STACK_SIZE
	.align		4
.L_57:
        /*0120*/ 	.byte	0x04, 0x1e
        /*0122*/ 	.short	(.L_59 - .L_58)
.L_58:
        /*0124*/ 	.word	0x00000000


	//----- nvinfo : EIATTR_CBANK_PARAM_SIZE
	.align		4
.L_59:
        /*0128*/ 	.byte	0x03, 0x19
        /*012a*/ 	.short	0x004c


	//----- nvinfo : EIATTR_PARAM_CBANK
	.align		4
        /*012c*/ 	.byte	0x04, 0x0a
        /*012e*/ 	.short	(.L_61 - .L_60)
	.align		4
.L_60:
        /*0130*/ 	.word	index@(.nv.constant0._Z62_cwc_kern_convolutional_backward_propagate_coefficient_anotherILi32ELi32EEviiiPfiiiS0_iiS0_iii)
        /*0134*/ 	.short	0x0380
        /*0136*/ 	.short	0x004c


	//----- nvinfo : EIATTR_SW_WAR
	.align		4
.L_61:
        /*0138*/ 	.byte	0x04, 0x36
        /*013a*/ 	.short	(.L_63 - .L_62)
.L_62:
        /*013c*/ 	.word	0x00000008
.L_63:


//--------------------- .nv.info._Z62_cwc_kern_convolutional_backward_propagate_coefficient_defaultILi3ELi1ELi8EEviiiPfiiiS0_iiS0_iii --------------------------
	.section	.nv.info._Z62_cwc_kern_convolutional_backward_propagate_coefficient_defaultILi3ELi1ELi8EEviiiPfiiiS0_iiS0_iii,"",@"SHT_CUDA_INFO"
	.sectionflags	@""
	.align	4


	//----- nvinfo : EIATTR_CUDA_API_VERSION
	.align		4
        /*0000*/ 	.byte	0x04, 0x37
        /*0002*/ 	.short	(.L_65 - .L_64)
.L_64:
        /*0004*/ 	.word	0x00000082


	//----- nvinfo : EIATTR_KPARAM_INFO
	.align		4
.L_65:
        /*0008*/ 	.byte	0x04, 0x17
        /*000a*/ 	.short	(.L_67 - .L_66)
.L_66:
        /*000c*/ 	.word	0x00000000
        /*0010*/ 	.short	0x000d
        /*0012*/ 	.short	0x0048
        /*0014*/ 	.byte	0x00, 0xf0, 0x11, 0x00


	//----- nvinfo : EIATTR_KPARAM_INFO
	.align		4
.L_67:
        /*0018*/ 	.byte	0x04, 0x17
        /*001a*/ 	.short	(.L_69 - .L_68)
.L_68:
        /*001c*/ 	.word	0x00000000
        /*0020*/ 	.short	0x000c
        /*0022*/ 	.short	0x0044
        /*0024*/ 	.byte	0x00, 0xf0, 0x11, 0x00


	//----- nvinfo : EIATTR_KPARAM_INFO
	.align		4
.L_69:
        /*0028*/ 	.byte	0x04, 0x17
        /*002a*/ 	.short	(.L_71 - .L_70)
.L_70:
        /*002c*/ 	.word	0x00000000
        /*0030*/ 	.short	0x000b
        /*0032*/ 	.short	0x0040
        /*0034*/ 	.byte	0x00, 0xf0, 0x11, 0x00


	//----- nvinfo : EIATTR_KPARAM_INFO
	.align		4
.L_71:
        /*0038*/ 	.byte	0x04, 0x17
        /*003a*/ 	.short	(.L_73 - .L_72)
.L_72:
        /*003c*/ 	.word	0x00000000
        /*0040*/ 	.short	0x000a
        /*0042*/ 	.short	0x0038
        /*0044*/ 	.byte	0x00, 0xf5, 0x21, 0x00


	//----- nvinfo : EIATTR_KPARAM_INFO
	.align		4
.L_73:
        /*0048*/ 	.byte	0x04, 0x17
        /*004a*/ 	.short	(.L_75 - .L_74)
.L_74:
        /*004c*/ 	.word	0x00000000
        /*0050*/ 	.short	0x0009
        /*0052*/ 	.short	0x0034
        /*0054*/ 	.byte	0x00, 0xf0, 0x11, 0x00


	//----- nvinfo : EIATTR_KPARAM_INFO
	.align		4
.L_75:
        /*0058*/ 	.byte	0x04, 0x17
        /*005a*/ 	.short	(.L_77 - .L_76)
.L_76:
        /*005c*/ 	.word	0x00000000
        /*0060*/ 	.short	0x0008
        /*0062*/ 	.short	0x0030
        /*0064*/ 	.byte	0x00, 0xf0, 0x11, 0x00


	//----- nvinfo : EIATTR_KPARAM_INFO
	.align		4
.L_77:
        /*0068*/ 	.byte	0x04, 0x17
        /*006a*/ 	.short	(.L_79 - .L_78)
.L_78:
        /*006c*/ 	.word	0x00000000
        /*0070*/ 	.short	0x0007
        /*0072*/ 	.short	0x0028
        /*0074*/ 	.byte	0x00, 0xf5, 0x21, 0x00


	//----- nvinfo : EIATTR_KPARAM_INFO
	.align		4
.L_79:
        /*0078*/ 	.byte	0x04, 0x17
        /*007a*/ 	.short	(.L_81 - .L_80)
.L_80:
        /*007c*/ 	.word	0x00000000
        /*0080*/ 	.short	0x0006
        /*0082*/ 	.short	0x0020
        /*0084*/ 	.byte	0x00, 0xf0, 0x11, 0x00


	//----- nvinfo : EIATTR_KPARAM_INFO
	.align		4
.L_81:
        /*0088*/ 	.byte	0x04, 0x17
        /*008a*/ 	.short	(.L_83 - .L_82)
.L_82:
        /*008c*/ 	.word	0x00000000
        /*0090*/ 	.short	0x0005
        /*0092*/ 	.short	0x001c
        /*0094*/ 	.byte	0x00, 0xf0, 0x11, 0x00


	//----- nvinfo : EIATTR_KPARAM_INFO
	.align		4
.L_83:
        /*0098*/ 	.byte	0x04, 0x17
        /*009a*/ 	.short	(.L_85 - .L_84)
.L_84:
        /*009c*/ 	.word	0x00000000
        /*00a0*/ 	.short	0x0004
        /*00a2*/ 	.short	0x0018
        /*00a4*/ 	.byte	0x00, 0xf0, 0x11, 0x00


	//----- nvinfo : EIATTR_KPARAM_INFO
	.align		4
.L_85:
        /*00a8*/ 	.byte	0x04, 0x17
        /*00aa*/ 	.short	(.L_87 - .L_86)
.L_86:
        /*00ac*/ 	.word	0x00000000
        /*00b0*/ 	.short	0x0003
        /*00b2*/ 	.short	0x0010
        /*00b4*/ 	.byte	0x00, 0xf5, 0x21, 0x00


	//----- nvinfo : EIATTR_KPARAM_INFO
	.align		4
.L_87:
        /*00b8*/ 	.byte	0x04, 0x17
        /*00ba*/ 	.short	(.L_89 - .L_88)
.L_88:
        /*00bc*/ 	.word	0x00000000
        /*00c0*/ 	.short	0x0002
        /*00c2*/ 	.short	0x0008
        /*00c4*/ 	.byte	0x00, 0xf0, 0x11, 0x00


	//----- nvinfo : EIATTR_KPARAM_INFO
	.align		4
.L_89:
        /*00c8*/ 	.byte	0x04, 0x17
        /*00ca*/ 	.short	(.L_91 - .L_90)
.L_90:
        /*00cc*/ 	.word	0x00000000
        /*00d0*/ 	.short	0x0001
        /*00d2*/ 	.short	0x0004
        /*00d4*/ 	.byte	0x00, 0xf0, 0x11, 0x00


	//----- nvinfo : EIATTR_KPARAM_INFO
	.align		4
.L_91:
        /*00d8*/ 	.byte	0x04, 0x17
        /*00da*/ 	.short	(.L_93 - .L_92)
.L_92:
        /*00dc*/ 	.word	0x00000000
        /*00e0*/ 	.short	0x0000
        /*00e2*/ 	.short	0x0000
        /*00e4*/ 	.byte	0x00, 0xf0, 0x11, 0x00


	//----- nvinfo : EIATTR_SPARSE_MMA_MASK
	.align		4
.L_93:
        /*00e8*/ 	.byte	0x03, 0x50
        /*00ea*/ 	.short	0x0000


	//----- nvinfo : EIATTR_MAXREG_COUNT
	.align		4
        /*00ec*/ 	.byte	0x03, 0x1b
        /*00ee*/ 	.short	0x00ff


	//----- nvinfo : EIATTR_NUM_BARRIERS
	.align		4
        /*00f0*/ 	.byte	0x02, 0x4c
        /*00f2*/ 	.byte	0x01
	.zero		1


	//----- nvinfo : EIATTR_EXTERNS
	.align		4
        /*00f4*/ 	.byte	0x04, 0x0f
        /*00f6*/ 	.short	(.L_95 - .L_94)


	//   ....[0]....
	.align		4
.L_94:
        /*00f8*/ 	.word	index@(__assertfail)


	//----- nvinfo : EIATTR_MERCURY_ISA_VERSION
	.align		4
.L_95:
        /*00fc*/ 	.byte	0x03, 0x5f
        /*00fe*/ 	.short	0x0101


	//----- nvinfo : EIATTR_VRC_CTA_INIT_COUNT
	.align		4
        /*0100*/ 	.byte	0x02, 0x4a
	.zero		1
	.zero		1


	//----- nvinfo : EIATTR_SYSCALL_OFFSETS
	.align		4
        /*0104*/ 	.byte	0x04, 0x46
        /*0106*/ 	.short	(.L_97 - .L_96)


	//   ....[0]....
.L_96:
        /*0108*/ 	.word	0x00000140


	//   ....[1]....
        /*010c*/ 	.word	0x00000280


	//   ....[2]....
        /*0110*/ 	.word	0x00000420


	//   ....[3]....
        /*0114*/ 	.word	0x00000560


	//   ....[4]....
        /*0118*/ 	.word	0x000006a0


	//   ....[5]....
        /*011c*/ 	.word	0x000007d0


	//----- nvinfo : EIATTR_EXIT_INSTR_OFFSETS
	.align		4
.L_97:
        /*0120*/ 	.byte	0x04, 0x1c
        /*0122*/ 	.short	(.L_99 - .L_98)


	//   ....[0]....
.L_98:
        /*0124*/ 	.word	0x00001c60


	//----- nvinfo : EIATTR_CRS_STACK_SIZE
	.align		4
.L_99:
        /*0128*/ 	.byte	0x04, 0x1e
        /*012a*/ 	.short	(.L_101 - .L_100)
.L_100:
        /*012c*/ 	.word	0x00000000


	//----- nvinfo : EIATTR_CBANK_PARAM_SIZE
	.align		4
.L_101:
        /*0130*/ 	.byte	0x03, 0x19
        /*0132*/ 	.short	0x004c


	//----- nvinfo : EIATTR_PARAM_CBANK
	.align		4
        /*0134*/ 	.byte	0x04, 0x0a
        /*0136*/ 	.short	(.L_103 - .L_102)
	.align		4
.L_102:
        /*0138*/ 	.word	index@(.nv.constant0._Z62_cwc_kern_convolutional_backward_propagate_coefficient_defaultILi3ELi1ELi8EEviiiPfiiiS0_iiS0_iii)
        /*013c*/ 	.short	0x0380
        /*013e*/ 	.short	0x004c


	//----- nvinfo : EIATTR_SW_WAR
	.align		4
.L_103:
        /*0140*/ 	.byte	0x04, 0x36
        /*0142*/ 	.short	(.L_105 - .L_104)
.L_104:
        /*0144*/ 	.word	0x00000008
.L_105:


//--------------------- .nv.callgraph             --------------------------
	.section	.nv.callgraph,"",@"SHT_CUDA_CALLGRAPH"
	.align	4
	.sectionentsize	8
	.align		4
        /*0000*/ 	.word	0x00000000
	.align		4
        /*0004*/ 	.word	0xffffffff
	.align		4
        /*0008*/ 	.word	index@(_Z62_cwc_kern_convolutional_backward_propagate_coefficient_anotherILi32ELi32EEviiiPfiiiS0_iiS0_iii)
	.align		4
        /*000c*/ 	.word	index@(__assertfail)
	.align		4
        /*0010*/ 	.word	index@(_Z62_cwc_kern_convolutional_backward_propagate_coefficient_defaultILi3ELi1ELi8EEviiiPfiiiS0_iiS0_iii)
	.align		4
        /*0014*/ 	.word	index@(__assertfail)
	.align		4
        /*0018*/ 	.word	0x00000000
	.align		4
        /*001c*/ 	.word	0xfffffffe
	.align		4
        /*0020*/ 	.word	0x00000000
	.align		4
        /*0024*/ 	.word	0xfffffffd
	.align		4
        /*0028*/ 	.word	0x00000000
	.align		4
        /*002c*/ 	.word	0xfffffffc


//--------------------- .nv.constant4             --------------------------
	.section	.nv.constant4,"a",@progbits
	.align	8
	.align		8
.nv.constant4:
        /*0000*/ 	.dword	__assertfail
	.align		8
        /*0008*/ 	.dword	__unnamed_1
	.align		8
        /*0010*/ 	.dword	__unnamed_2
	.align		8
        /*0018*/ 	.dword	$str
	.align		8
        /*0020*/ 	.dword	$str$1
	.align		8
        /*0028*/ 	.dword	$str$2
	.align		8
        /*0030*/ 	.dword	$str$3
	.align		8
        /*0038*/ 	.dword	$str$4
	.align		8
        /*0040*/ 	.dword	$str$5
	.align		8
        /*0048*/ 	.dword	$str$6
	.align		8
        /*0050*/ 	.dword	$str$7


//--------------------- .text._Z62_cwc_kern_convolutional_backward_propagate_coefficient_anotherILi32ELi32EEviiiPfiiiS0_iiS0_iii --------------------------
	.section	.text._Z62_cwc_kern_convolutional_backward_propagate_coefficient_anotherILi32ELi32EEviiiPfiiiS0_iiS0_iii,"ax",@progbits
	.align	128
.text._Z62_cwc_kern_convolutional_backward_propagate_coefficient_anotherILi32ELi32EEviiiPfiiiS0_iiS0_iii:
        .type           _Z62_cwc_kern_convolutional_backward_propagate_coefficient_anotherILi32ELi32EEviiiPfiiiS0_iiS0_iii,@function
        .size           _Z62_cwc_kern_convolutional_backward_propagate_coefficient_anotherILi32ELi32EEviiiPfiiiS0_iiS0_iii,(.L_x_20 - _Z62_cwc_kern_convolutional_backward_propagate_coefficient_anotherILi32ELi32EEviiiPfiiiS0_iiS0_iii)
        .other          _Z62_cwc_kern_convolutional_backward_propagate_coefficient_anotherILi32ELi32EEviiiPfiiiS0_iiS0_iii,@"STO_CUDA_ENTRY STV_DEFAULT"
_Z62_cwc_kern_convolutional_backward_propagate_coefficient_anotherILi32ELi32EEviiiPfiiiS0_iiS0_iii:
[----:B------:R-:W0:Y:S01]  /*0000*/  LDC R1, c[0x0][0x37c] ;  /* 0x0000df00ff017b82 */ /* 0x000e220000000800 */
[----:B------:R-:W1:Y:S01]  /*0010*/  LDCU UR4, c[0x0][0x370] ;  /* 0x00006e00ff0477ac */ /* 0x000e620008000800 */
[----:B------:R-:W1:Y:S02]  /*0020*/  LDCU UR5, c[0x0][0x3c4] ;  /* 0x00007880ff0577ac */ /* 0x000e640008000800 */
[----:B-1----:R-:W-:-:S09]  /*0030*/  UISETP.NE.AND UP0, UPT, UR4, UR5, UPT ;  /* 0x000000050400728c */ /* 0x002fd2000bf05270 */
[----:B------:R-:W-:Y:S05]  /*0040*/  BRA.U !UP0, `(.L_x_0) ;  /* 0x0000000108407547 */ /* 0x000fea000b800000 */
[----:B------:R-:W-:Y:S01]  /*0050*/  MOV R0, 0x0 ;  /* 0x0000000000007802 */ /* 0x000fe20000000f00 */
[----:B------:R-:W1:Y:S01]  /*0060*/  LDCU.64 UR4, c[0x4][0x18] ;  /* 0x01000300ff0477ac */ /* 0x000e620008000a00 */
[----:B------:R-:W-:Y:S02]  /*0070*/  HFMA2 R8, -RZ, RZ, 0, 7.808208465576171875e-06 ;  /* 0x00000083ff087431 */ /* 0x000fe400000001ff */
[----:B------:R-:W-:Y:S01]  /*0080*/  IMAD.MOV.U32 R12, RZ, RZ, 0x1 ;  /* 0x00000001ff0c7424 */ /* 0x000fe200078e00ff */
[----:B------:R2:W3:Y:S01]  /*0090*/  LDC.64 R2, c[0x4][R0] ;  /* 0x0100000000027b82 */ /* 0x0004e20000000a00 */
[----:B------:R-:W4:Y:S01]  /*00a0*/  LDCU.64 UR6, c[0x4][0x20] ;  /* 0x01000400ff0677ac */ /* 0x000f220008000a00 */
[----:B------:R-:W-:Y:S01]  /*00b0*/  MOV R13, RZ ;  /* 0x000000ff000d7202 */ /* 0x000fe20000000f00 */
[----:B------:R-:W5:Y:S01]  /*00c0*/  LDCU.64 UR8, c[0x4][0x10] ;  /* 0x01000200ff0877ac */ /* 0x000f620008000a00 */
[----:B-1----:R-:W-:Y:S01]  /*00d0*/  MOV R4, UR4 ;  /* 0x0000000400047c02 */ /* 0x002fe20008000f00 */
[----:B------:R-:W-:Y:S01]  /*00e0*/  IMAD.U32 R5, RZ, RZ, UR5 ;  /* 0x00000005ff057e24 */ /* 0x000fe2000f8e00ff */
[----:B----4-:R-:W-:Y:S01]  /*00f0*/  MOV R6, UR6 ;  /* 0x0000000600067c02 */ /* 0x010fe20008000f00 */
[----:B------:R-:W-:Y:S01]  /*0100*/  IMAD.U32 R7, RZ, RZ, UR7 ;  /* 0x00000007ff077e24 */ /* 0x000fe2000f8e00ff */
[----:B-----5:R-:W-:Y:S01]  /*0110*/  MOV R10, UR8 ;  /* 0x00000008000a7c02 */ /* 0x020fe20008000f00 */
[----:B--2---:R-:W-:-:S07]  /*0120*/  IMAD.U32 R11, RZ, RZ, UR9 ;  /* 0x00000009ff0b7e24 */ /* 0x004fce000f8e00ff */
[----:B------:R-:W-:-:S07]  /*0130*/  LEPC R20, `(.L_x_0) ;  /* 0x000000001014794e */ /* 0x000fce0000000000 */
[----:B0--3--:R-:W-:Y:S05]  /*0140*/  CALL.ABS.NOINC R2 ;  /* 0x0000000002007343 */ /* 0x009fea0003c00000 */
.L_x_0:
[----:B------:R-:W1:Y:S01]  /*0150*/  LDCU UR4, c[0x0][0x374] ;  /* 0x00006e80ff0477ac */ /* 0x000e620008000800 */
[----:B------:R-:W1:Y:S02]  /*0160*/  LDCU UR5, c[0x0][0x3b0] ;  /* 0x00007600ff0577ac */ /* 0x000e640008000800 */
[----:B-1----:R-:W-:-:S09]  /*0170*/  UISETP.NE.AND UP0, UPT, UR4, UR5, UPT ;  /* 0x000000050400728c */ /* 0x002fd2000bf05270 */
[----:B------:R-:W-:Y:S05]  /*0180*/  BRA.U !UP0, `(.L_x_1) ;  /* 0x0000000108407547 */ /* 0x000fea000b800000 */
[----:B------:R-:W-:Y:S01]  /*0190*/  MOV R0, 0x0 ;  /* 0x0000000000007802 */ /* 0x000fe20000000f00 */
[----:B------:R-:W1:Y:S01]  /*01a0*/  LDCU.64 UR4, c[0x4][0x50] ;  /* 0x01000a00ff0477ac */ /* 0x000e620008000a00 */
[----:B------:R-:W-:Y:S02]  /*01b0*/  HFMA2 R12, -RZ, RZ, 0, 5.9604644775390625e-08 ;  /* 0x00000001ff0c7431 */ /* 0x000fe400000001ff */
[----:B------:R-:W-:Y:S01]  /*01c0*/  IMAD.MOV.U32 R8, RZ, RZ, 0x84 ;  /* 0x00000084ff087424 */ /* 0x000fe200078e00ff */
[----:B------:R2:W3:Y:S01]  /*01d0*/  LDC.64 R2, c[0x4][R0] ;  /* 0x0100000000027b82 */ /* 0x0004e20000000a00 */
[----:B------:R-:W4:Y:S01]  /*01e0*/  LDCU.64 UR6, c[0x4][0x20] ;  /* 0x01000400ff0677ac */ /* 0x000f220008000a00 */
[----:B------:R-:W-:Y:S01]  /*01f0*/  IMAD.MOV.U32 R13, RZ, RZ, RZ ;  /* 0x000000ffff0d7224 */ /* 0x000fe200078e00ff */
[----:B------:R-:W5:Y:S01]  /*0200*/  LDCU.64 UR8, c[0x4][0x10] ;  /* 0x01000200ff0877ac */ /* 0x000f620008000a00 */
[----:B-1----:R-:W-:Y:S01]  /*0210*/  IMAD.U32 R4, RZ, RZ, UR4 ;  /* 0x00000004ff047e24 */ /* 0x002fe2000f8e00ff */
[----:B------:R-:W-:Y:S01]  /*0220*/  MOV R5, UR5 ;  /* 0x0000000500057c02 */ /* 0x000fe20008000f00 */
[----:B----4-:R-:W-:Y:S01]  /*0230*/  IMAD.U32 R6, RZ, RZ, UR6 ;  /* 0x00000006ff067e24 */ /* 0x010fe2000f8e00ff */
[----:B------:R-:W-:Y:S01]  /*0240*/  MOV R7, UR7 ;  /* 0x0000000700077c02 */ /* 0x000fe20008000f00 */
[----:B-----5:R-:W-:Y:S01]  /*0250*/  IMAD.U32 R10, RZ, RZ, UR8 ;  /* 0x00000008ff0a7e24 */ /* 0x020fe2000f8e00ff */
[----:B--2---:R-:W-:-:S07]  /*0260*/  MOV R11, UR9 ;  /* 0x00000009000b7c02 */ /* 0x004fce0008000f00 */
[----:B------:R-:W-:-:S07]  /*0270*/  LEPC R20, `(.L_x_1) ;  /* 0x000000001014794e */ /* 0x000fce0000000000 */
[----:B0--3--:R-:W-:Y:S05]  /*0280*/  CALL.ABS.NOINC R2 ;  /* 0x0000000002007343 */ /* 0x009fea0003c00000 */
.L_x_1:
[----:B------:R-:W1:Y:S01]  /*0290*/  LDCU UR5, c[0x0][0x360] ;  /* 0x00006c00ff0577ac */ /* 0x000e620008000800 */
[----:B------:R-:W1:Y:S01]  /*02a0*/  LDC R16, c[0x0][0x364] ;  /* 0x0000d900ff107b82 */ /* 0x000e620000000800 */
[----:B------:R-:W2:Y:S02]  /*02b0*/  LDCU UR4, c[0x0][0x3a0] ;  /* 0x00007400ff0477ac */ /* 0x000ea40008000800 */
[----:B--2---:R-:W-:Y:S01]  /*02c0*/  USHF.L.U32 UR4, UR4, 0x5, URZ ;  /* 0x0000000504047899 */ /* 0x004fe200080006ff */
[----:B-1----:R-:W-:-:S05]  /*02d0*/  IMAD R16, R16, UR5, RZ ;  /* 0x0000000510107c24 */ /* 0x002fca000f8e02ff */
[----:B------:R-:W-:-:S13]  /*02e0*/  ISETP.GE.AND P0, PT, R16, UR4, PT ;  /* 0x0000000410007c0c */ /* 0x000fda000bf06270 */
[----:B------:R-:W-:Y:S05]  /*02f0*/  @P0 BRA `(.L_x_2) ;  /* 0x0000000000400947 */ /* 0x000fea0003800000 */
[----:B------:R-:W-:Y:S01]  /*0300*/  MOV R0, 0x0 ;  /* 0x0000000000007802 */ /* 0x000fe20000000f00 */
[----:B------:R-:W1:Y:S01]  /*0310*/  LDCU.64 UR4, c[0x4][0x40] ;  /* 0x01000800ff0477ac */ /* 0x000e620008000a00 */
[----:B------:R-:W-:Y:S02]  /*0320*/  HFMA2 R8, -RZ, RZ, 0, 8.22544097900390625e-06 ;  /* 0x0000008aff087431 */ /* 0x000fe400000001ff */
        /* <DEDUP_REMOVED lines=13> */
.L_x_2:
[----:B------:R-:W1:Y:S02]  /*0400*/  LDCU UR4, c[0x0][0x3c8] ;  /* 0x00007900ff0477ac */ /* 0x000e640008000800 */
[----:B-1----:R-:W-:-:S13]  /*0410*/  ISETP.GE.AND P0, PT, R16, UR4, PT ;  /* 0x0000000410007c0c */ /* 0x002fda000bf06270 */
[----:B------:R-:W-:Y:S05]  /*0420*/  @P0 BRA `(.L_x_3) ;  /* 0x0000000000400947 */ /* 0x000fea0003800000 */
        /* <DEDUP_REMOVED lines=16> */
.L_x_3:
[----:B------:R-:W1:Y:S01]  /*0530*/  LDC.64 R14, c[0x0][0x380] ;  /* 0x0000e000ff0e7b82 */ /* 0x000e620000000a00 */
[----:B------:R-:W2:Y:S01]  /*0540*/  S2R R0, SR_CTAID.X ;  /* 0x0000000000007919 */ /* 0x000ea20000002500 */
[----:B------:R-:W3:Y:S01]  /*0550*/  LDCU UR4, c[0x0][0x3b4] ;  /* 0x00007680ff0477ac */ /* 0x000ee20008000800 */
[----:B------:R-:W-:Y:S02]  /*0560*/  CS2R R8, SRZ ;  /* 0x0000000000087805 */ /* 0x000fe4000001ff00 */
[----:B------:R-:W-:-:S03]  /*0570*/  CS2R R10, SRZ ;  /* 0x00000000000a7805 */ /* 0x000fc6000001ff00 */
[----:B------:R-:W4:Y:S08]  /*0580*/  LDC R23, c[0x0][0x39c] ;  /* 0x0000e700ff177b82 */ /* 0x000f300000000800 */
[----:B------:R-:W0:Y:S01]  /*0590*/  LDC.64 R60, c[0x0][0x358] ;  /* 0x0000d600ff3c7b82 */ /* 0x000e220000000a00 */
[----:B-1----:R-:W-:-:S04]  /*05a0*/  IABS R6, R14 ;  /* 0x0000000e00067213 */ /* 0x002fc80000000000 */
[----:B------:R-:W1:Y:S01]  /*05b0*/  I2F.RP R4, R6 ;  /* 0x0000000600047306 */ /* 0x000e620000209400 */
[----:B--2---:R-:W-:Y:S02]  /*05c0*/  LOP3.LUT R2, RZ, R0, RZ, 0x33, !PT ;  /* 0x00000000ff027212 */ /* 0x004fe400078e33ff */
[-C--:B------:R-:W-:Y:S02]  /*05d0*/  VIADDMNMX R12, R0, -R15.reuse, RZ, !PT ;  /* 0x8000000f000c7246 */ /* 0x080fe400078001ff */
[----:B------:R-:W-:Y:S02]  /*05e0*/  IADD3 R2, PT, PT, R15, R2, R14 ;  /* 0x000000020f027210 */ /* 0x000fe40007ffe00e */
[----:B------:R-:W-:Y:S02]  /*05f0*/  IADD3 R59, PT, PT, R12, R15, -R0 ;  /* 0x0000000f0c3b7210 */ /* 0x000fe40007ffe800 */
[----:B----4-:R-:W-:Y:S01]  /*0600*/  IADD3 R5, PT, PT, R2, R23, RZ ;  /* 0x0000001702057210 */ /* 0x010fe20007ffe0ff */
[----:B------:R-:W-:Y:S01]  /*0610*/  IMAD.MOV.U32 R2, RZ, RZ, RZ ;  /* 0x000000ffff027224 */ /* 0x000fe200078e00ff */
[----:B-1----:R-:W1:Y:S02]  /*0620*/  MUFU.RCP R4, R4 ;  /* 0x0000000400047308 */ /* 0x002e640000001000 */
[----:B-1----:R-:W-:-:S02]  /*0630*/  IADD3 R3, PT, PT, R4, 0xffffffe, RZ ;  /* 0x0ffffffe04037810 */ /* 0x002fc40007ffe0ff */
[----:B------:R-:W-:Y:S02]  /*0640*/  IABS R4, R5 ;  /* 0x0000000500047213 */ /* 0x000fe40000000000 */
[----:B------:R-:W-:Y:S02]  /*0650*/  LOP3.LUT R5, R5, R14, RZ, 0x3c, !PT ;  /* 0x0000000e05057212 */ /* 0x000fe400078e3cff */
[----:B------:R-:W1:Y:S02]  /*0660*/  F2I.FTZ.U32.TRUNC.NTZ R3, R3 ;  /* 0x0000000300037305 */ /* 0x000e64000021f000 */
[----:B------:R-:W-:Y:S01]  /*0670*/  ISETP.GE.AND P2, PT, R5, RZ, PT ;  /* 0x000000ff0500720c */ /* 0x000fe20003f46270 */
[----:B-1----:R-:W-:-:S04]  /*0680*/  IMAD.MOV R7, RZ, RZ, -R3 ;  /* 0x000000ffff077224 */ /* 0x002fc800078e0a03 */
[----:B------:R-:W-:-:S04]  /*0690*/  IMAD R7, R7, R6, RZ ;  /* 0x0000000607077224 */ /* 0x000fc800078e02ff */
[----:B------:R-:W-:Y:S01]  /*06a0*/  IMAD.HI.U32 R2, R3, R7, R2 ;  /* 0x0000000703027227 */ /* 0x000fe200078e0002 */
[----:B------:R-:W-:Y:S02]  /*06b0*/  MOV R7, R4 ;  /* 0x0000000400077202 */ /* 0x000fe40000000f00 */
[----:B------:R-:W-:-:S03]  /*06c0*/  CS2R R4, SRZ ;  /* 0x0000000000047805 */ /* 0x000fc6000001ff00 */
[----:B------:R-:W-:-:S04]  /*06d0*/  IMAD.HI.U32 R2, R2, R7, RZ ;  /* 0x0000000702027227 */ /* 0x000fc800078e00ff */
[----:B------:R-:W-:-:S04]  /*06e0*/  IMAD.MOV R3, RZ, RZ, -R2 ;  /* 0x000000ffff037224 */ /* 0x000fc800078e0a02 */
[----:B------:R-:W-:-:S05]  /*06f0*/  IMAD R3, R6, R3, R7 ;  /* 0x0000000306037224 */ /* 0x000fca00078e0207 */
[----:B------:R-:W-:-:S13]  /*0700*/  ISETP.GT.U32.AND P1, PT, R6, R3, PT ;  /* 0x000000030600720c */ /* 0x000fda0003f24070 */
[-C--:B------:R-:W-:Y:S01]  /*0710*/  @!P1 IADD3 R3, PT, PT, R3, -R6.reuse, RZ ;  /* 0x8000000603039210 */ /* 0x080fe20007ffe0ff */
[----:B------:R-:W-:Y:S01]  /*0720*/  @!P1 VIADD R2, R2, 0x1 ;  /* 0x0000000102029836 */ /* 0x000fe20000000000 */
[----:B------:R-:W-:Y:S02]  /*0730*/  ISETP.NE.AND P1, PT, R14, RZ, PT ;  /* 0x000000ff0e00720c */ /* 0x000fe40003f25270 */
[----:B------:R-:W-:Y:S01]  /*0740*/  ISETP.GE.U32.AND P0, PT, R3, R6, PT ;  /* 0x000000060300720c */ /* 0x000fe20003f06070 */
[----:B------:R-:W-:Y:S01]  /*0750*/  HFMA2 R3, -RZ, RZ, 0, 0 ;  /* 0x00000000ff037431 */ /* 0x000fe200000001ff */
[----:B------:R-:W-:-:S11]  /*0760*/  CS2R R6, SRZ ;  /* 0x0000000000067805 */ /* 0x000fd6000001ff00 */
[----:B------:R-:W-:-:S05]  /*0770*/  @P0 IADD3 R2, PT, PT, R2, 0x1, RZ ;  /* 0x0000000102020810 */ /* 0x000fca0007ffe0ff */
[----:B------:R-:W-:Y:S01]  /*0780*/  @!P2 IMAD.MOV R2, RZ, RZ, -R2 ;  /* 0x000000ffff02a224 */ /* 0x000fe200078e0a02 */
[----:B------:R-:W-:-:S04]  /*0790*/  @!P1 LOP3.LUT R2, RZ, R14, RZ, 0x33, !PT ;  /* 0x0000000eff029212 */ /* 0x000fc800078e33ff */
[----:B---3--:R-:W-:-:S04]  /*07a0*/  VIMNMX R2, PT, PT, R2, UR4, PT ;  /* 0x0000000402027c48 */ /* 0x008fc8000bfe0100 */
[----:B------:R-:W-:-:S13]  /*07b0*/  ISETP.GE.AND P0, PT, R59, R2, PT ;  /* 0x000000023b00720c */ /* 0x000fda0003f06270 */
[----:B0-----:R-:W-:Y:S05]  /*07c0*/  @P0 BRA `(.L_x_4) ;  /* 0x0000004c00700947 */ /* 0x001fea0003800000 */
[----:B------:R-:W0:Y:S01]  /*07d0*/  S2R R21, SR_CTAID.Y ;  /* 0x0000000000157919 */ /* 0x000e220000002600 */
[----:B------:R-:W1:Y:S01]  /*07e0*/  LDCU UR6, c[0x0][0x398] ;  /* 0x00007300ff0677ac */ /* 0x000e620008000800 */
[----:B------:R-:W-:Y:S01]  /*07f0*/  IMAD.IADD R12, R12, 0x1, R15 ;  /* 0x000000010c0c7824 */ /* 0x000fe200078e020f */
[----:B------:R-:W2:Y:S01]  /*0800*/  S2UR UR5, SR_CgaCtaId ;  /* 0x00000000000579c3 */ /* 0x000ea20000008800 */
[----:B------:R-:W-:-:S07]  /*0810*/  IMAD R20, R59, R14, RZ ;  /* 0x0000000e3b147224 */ /* 0x000fce00078e02ff */
[----:B------:R-:W3:Y:S08]  /*0820*/  LDC R111, c[0x0][0x3a0] ;  /* 0x0000e800ff6f7b82 */ /* 0x000ef00000000800 */
[----:B------:R-:W4:Y:S01]  /*0830*/  LDC R47, c[0x0][0x3c8] ;  /* 0x0000f200ff2f7b82 */ /* 0x000f220000000800 */
[C---:B0-----:R-:W-:Y:S02]  /*0840*/  IMAD R3, R21.reuse, R14, -R15 ;  /* 0x0000000e15037224 */ /* 0x041fe400078e0a0f */
[----:B------:R-:W-:Y:S01]  /*0850*/  IMAD R21, R21, UR4, R12 ;  /* 0x0000000415157c24 */ /* 0x000fe2000f8e020c */
[----:B------:R-:W-:Y:S01]  /*0860*/  UMOV UR4, 0x400 ;  /* 0x0000040000047882 */ /* 0x000fe20000000000 */
[C---:B------:R-:W-:Y:S01]  /*0870*/  VIADD R16, R3.reuse, 0x2 ;  /* 0x0000000203107836 */ /* 0x040fe20000000000 */
[C---:B------:R-:W-:Y:S01]  /*0880*/  IADD3 R13, PT, PT, R3.reuse, 0x1, RZ ;  /* 0x00000001030d7810 */ /* 0x040fe20007ffe0ff */
[----:B------:R-:W0:Y:S01]  /*0890*/  S2R R12, SR_TID.X ;  /* 0x00000000000c7919 */ /* 0x000e220000002100 */
[----:B------:R-:W-:Y:S01]  /*08a0*/  VIADD R17, R3, 0x4 ;  /* 0x0000000403117836 */ /* 0x000fe20000000000 */
[----:B--2---:R-:W-:Y:S01]  /*08b0*/  ULEA UR4, UR5, UR4, 0x18 ;  /* 0x0000000405047291 */ /* 0x004fe2000f8ec0ff */
[----:B-1----:R-:W-:Y:S01]  /*08c0*/  ISETP.GE.AND P0, PT, R13, UR6, PT ;  /* 0x000000060d007c0c */ /* 0x002fe2000bf06270 */
[C---:B------:R-:W-:Y:S01]  /*08d0*/  IMAD R22, R3.reuse, R23, R20 ;  /* 0x0000001703167224 */ /* 0x040fe200078e0214 */
[----:B------:R-:W-:-:S02]  /*08e0*/  IADD3 R13, PT, PT, R3, 0x3, RZ ;  /* 0x00000003030d7810 */ /* 0x000fc40007ffe0ff */
[----:B------:R-:W-:Y:S01]  /*08f0*/  ISETP.GE.AND P1, PT, R16, UR6, PT ;  /* 0x0000000610007c0c */ /* 0x000fe2000bf26270 */
[-C--:B------:R-:W-:Y:S01]  /*0900*/  IMAD R16, R3, R23.reuse, R23 ;  /* 0x0000001703107224 */ /* 0x080fe200078e0217 */
[----:B------:R-:W-:Y:S01]  /*0910*/  ISETP.GE.AND P2, PT, R13, UR6, PT ;  /* 0x000000060d007c0c */ /* 0x000fe2000bf46270 */
[----:B------:R-:W-:Y:S01]  /*0920*/  IMAD.IADD R94, R22, 0x1, -R15 ;  /* 0x00000001165e7824 */ /* 0x000fe200078e0a0f */
[----:B------:R-:W-:Y:S01]  /*0930*/  IADD3 R13, PT, PT, R3, 0x6, RZ ;  /* 0x00000006030d7810 */ /* 0x000fe20007ffe0ff */
[-C--:B------:R-:W-:Y:S01]  /*0940*/  IMAD R74, R59, R14.reuse, R16 ;  /* 0x0000000e3b4a7224 */ /* 0x080fe200078e0210 */
[----:B------:R-:W-:Y:S01]  /*0950*/  ISETP.GE.AND P3, PT, R17, UR6, PT ;  /* 0x0000000611007c0c */ /* 0x000fe2000bf66270 */
[----:B------:R-:W-:Y:S01]  /*0960*/  IMAD.IADD R17, R16, 0x1, R23 ;  /* 0x0000000110117824 */ /* 0x000fe200078e0217 */
[----:B------:R-:W-:Y:S01]  /*0970*/  ISETP.GE.AND P4, PT, R13, UR6, PT ;  /* 0x000000060d007c0c */ /* 0x000fe2000bf86270 */
[----:B------:R-:W1:Y:S01]  /*0980*/  LDCU UR6, c[0x0][0x360] ;  /* 0x00006c00ff0677ac */ /* 0x000e620008000800 */
[----:B------:R-:W1:Y:S01]  /*0990*/  S2R R13, SR_TID.Y ;  /* 0x00000000000d7919 */ /* 0x000e620000002200 */
[----:B------:R-:W-:Y:S01]  /*09a0*/  ISETP.GT.AND P0, PT, R3, -0x2, !P0 ;  /* 0xfffffffe0300780c */ /* 0x000fe20004704270 */
[-C--:B------:R-:W-:Y:S01]  /*09b0*/  IMAD R80, R59, R14.reuse, R17 ;  /* 0x0000000e3b507224 */ /* 0x080fe200078e0211 */
[----:B------:R-:W-:Y:S01]  /*09c0*/  IADD3 R18, PT, PT, R17, R23, RZ ;  /* 0x0000001711127210 */ /* 0x000fe20007ffe0ff */
[----:B---3--:R-:W-:Y:S01]  /*09d0*/  IMAD R75, R94, R111, RZ ;  /* 0x0000006f5e4b7224 */ /* 0x008fe200078e02ff */
[C---:B------:R-:W-:Y:S01]  /*09e0*/  ISETP.GT.AND P1, PT, R3.reuse, -0x3, !P1 ;  /* 0xfffffffd0300780c */ /* 0x040fe20004f24270 */
[----:B------:R-:W-:Y:S01]  /*09f0*/  IMAD.IADD R80, R80, 0x1, -R15 ;  /* 0x0000000150507824 */ /* 0x000fe200078e0a0f */
[C---:B------:R-:W-:Y:S01]  /*0a00*/  ISETP.GT.AND P2, PT, R3.reuse, -0x4, !P2 ;  /* 0xfffffffc0300780c */ /* 0x040fe20005744270 */
[----:B------:R-:W-:Y:S01]  /*0a10*/  IMAD.IADD R19, R18, 0x1, R23 ;  /* 0x0000000112137824 */ /* 0x000fe200078e0217 */
[----:B------:R-:W-:Y:S01]  /*0a20*/  ISETP.GT.AND P3, PT, R3, -0x5, !P3 ;  /* 0xfffffffb0300780c */ /* 0x000fe20005f64270 */
[-C--:B------:R-:W-:Y:S01]  /*0a30*/  IMAD R86, R59, R14.reuse, R18 ;  /* 0x0000000e3b567224 */ /* 0x080fe200078e0212 */
[----:B------:R-:W-:Y:S01]  /*0a40*/  ISETP.GT.AND P4, PT, R3, -0x7, !P4 ;  /* 0xfffffff90300780c */ /* 0x000fe20006784270 */
[----:B------:R-:W-:Y:S01]  /*0a50*/  IMAD R88, R59, R14, R19 ;  /* 0x0000000e3b587224 */ /* 0x000fe200078e0213 */
[----:B------:R-:W-:-:S02]  /*0a60*/  IADD3 R20, PT, PT, R19, R23, RZ ;  /* 0x0000001713147210 */ /* 0x000fc40007ffe0ff */
[----:B------:R-:W-:Y:S01]  /*0a70*/  IADD3 R21, PT, PT, R21, -R0, RZ ;  /* 0x8000000015157210 */ /* 0x000fe20007ffe0ff */
[----:B------:R-:W-:Y:S01]  /*0a80*/  IMAD.IADD R88, R88, 0x1, -R15 ;  /* 0x0000000158587824 */ /* 0x000fe200078e0a0f */
[-C--:B------:R-:W-:Y:S01]  /*0a90*/  IADD3 R74, PT, PT, R74, -R15.reuse, RZ ;  /* 0x8000000f4a4a7210 */ /* 0x080fe20007ffe0ff */
[----:B------:R-:W-:Y:S01]  /*0aa0*/  IMAD.IADD R3, R20, 0x1, R23 ;  /* 0x0000000114037824 */ /* 0x000fe200078e0217 */
[----:B------:R-:W-:Y:S01]  /*0ab0*/  SHF.L.U32 R16, R21, 0x5, RZ ;  /* 0x0000000515107819 */ /* 0x000fe200000006ff */
[CC--:B------:R-:W-:Y:S01]  /*0ac0*/  IMAD R64, R59.reuse, R14.reuse, R20 ;  /* 0x0000000e3b407224 */ /* 0x0c0fe200078e0214 */
[-C--:B------:R-:W-:Y:S01]  /*0ad0*/  IADD3 R86, PT, PT, R86, -R15.reuse, RZ ;  /* 0x8000000f56567210 */ /* 0x080fe20007ffe0ff */
[----:B------:R-:W-:Y:S01]  /*0ae0*/  IMAD R62, R59, R14, R3 ;  /* 0x0000000e3b3e7224 */ /* 0x000fe200078e0203 */
[----:B0-----:R-:W-:Y:S01]  /*0af0*/  LEA R14, R12, UR4, 0x2 ;  /* 0x000000040c0e7c11 */ /* 0x001fe2000f8e10ff */
[C---:B------:R-:W-:Y:S01]  /*0b00*/  VIADD R20, R16.reuse, 0x3 ;  /* 0x0000000310147836 */ /* 0x040fe20000000000 */
[----:B------:R-:W-:Y:S01]  /*0b10*/  IADD3 R18, PT, PT, R16, 0x2, RZ ;  /* 0x0000000210127810 */ /* 0x000fe20007ffe0ff */
[----:B------:R-:W-:Y:S01]  /*0b20*/  IMAD.IADD R62, R62, 0x1, -R15 ;  /* 0x000000013e3e7824 */ /* 0x000fe200078e0a0f */
[----:B------:R-:W-:Y:S01]  /*0b30*/  IADD3 R22, PT, PT, R16, 0x4, RZ ;  /* 0x0000000410167810 */ /* 0x000fe20007ffe0ff */
[----:B------:R-:W-:Y:S01]  /*0b40*/  IMAD R14, R111, 0x4, R14 ;  /* 0x000000046f0e7824 */ /* 0x000fe200078e020e */
[----:B------:R-:W-:Y:S01]  /*0b50*/  IADD3 R64, PT, PT, R64, -R15, RZ ;  /* 0x8000000f40407210 */ /* 0x000fe20007ffe0ff */
[C---:B------:R-:W-:Y:S01]  /*0b60*/  VIADD R24, R16.reuse, 0x5 ;  /* 0x0000000510187836 */ /* 0x040fe20000000000 */
[C---:B------:R-:W-:Y:S01]  /*0b70*/  IADD3 R26, PT, PT, R16.reuse, 0x6, RZ ;  /* 0x00000006101a7810 */ /* 0x040fe20007ffe0ff */
[----:B-1----:R-:W-:Y:S01]  /*0b80*/  IMAD R3, R13, UR6, R12 ;  /* 0x000000060d037c24 */ /* 0x002fe2000f8e020c */
[C---:B------:R-:W-:Y:S01]  /*0b90*/  IADD3 R30, PT, PT, R16.reuse, 0x8, RZ ;  /* 0x00000008101e7810 */ /* 0x040fe20007ffe0ff */
[C---:B------:R-:W-:Y:S01]  /*0ba0*/  VIADD R28, R16.reuse, 0x7 ;  /* 0x00000007101c7836 */ /* 0x040fe20000000000 */
        /* <DEDUP_REMOVED lines=8> */
[C---:B------:R-:W-:Y:S01]  /*0c30*/  LEA R15, R111.reuse, R14, 0x7 ;  /* 0x0000000e6f0f7211 */ /* 0x040fe200078e38ff */
        /* <DEDUP_REMOVED lines=14> */
[----:B------:R-:W-:Y:S01]  /*0d20*/  VIADD R90, R16, 0x1e ;  /* 0x0000001e105a7836 */ /* 0x000fe20000000000 */
[----:B------:R-:W-:Y:S01]  /*0d30*/  LEA R49, R111, R15, 0x2 ;  /* 0x0000000f6f317211 */ /* 0x000fe200078e10ff */
[----:B----4-:R-:W-:-:S02]  /*0d40*/  IMAD R17, R18, R47, R3 ;  /* 0x0000002f12117224 */ /* 0x010fc400078e0203 */
[----:B------:R-:W-:Y:S01]  /*0d50*/  IMAD R63, R21, R47, RZ ;  /* 0x0000002f153f7224 */ /* 0x000fe200078e02ff */
[C---:B------:R-:W-:Y:S01]  /*0d60*/  LEA R53, R111.reuse, R49, 0x2 ;  /* 0x000000316f357211 */ /* 0x040fe200078e10ff */
[-CC-:B------:R-:W-:Y:S02]  /*0d70*/  IMAD R18, R20, R47.reuse, R3.reuse ;  /* 0x0000002f14127224 */ /* 0x180fe400078e0203 */
[----:B------:R-:W-:Y:S01]  /*0d80*/  IMAD R19, R22, R47, R3 ;  /* 0x0000002f16137224 */ /* 0x000fe200078e0203 */
[----:B------:R-:W-:Y:S01]  /*0d90*/  LEA R57, R111, R53, 0x2 ;  /* 0x000000356f397211 */ /* 0x000fe200078e10ff */
[-C--:B------:R-:W-:Y:S02]  /*0da0*/  IMAD R54, R16, R47.reuse, R47 ;  /* 0x0000002f10367224 */ /* 0x080fe400078e022f */
[-CC-:B------:R-:W-:Y:S02]  /*0db0*/  IMAD R20, R24, R47.reuse, R3.reuse ;  /* 0x0000002f18147224 */ /* 0x180fe400078e0203 */
[----:B------:R-:W-:-:S02]  /*0dc0*/  IMAD R21, R26, R47, R3 ;  /* 0x0000002f1a157224 */ /* 0x000fc400078e0203 */
[-CC-:B------:R-:W-:Y:S02]  /*0dd0*/  IMAD R22, R28, R47.reuse, R3.reuse ;  /* 0x0000002f1c167224 */ /* 0x180fe400078e0203 */
[-C--:B------:R-:W-:Y:S02]  /*0de0*/  IMAD R23, R30, R47.reuse, R3 ;  /* 0x0000002f1e177224 */ /* 0x080fe400078e0203 */
[----:B------:R-:W-:Y:S02]  /*0df0*/  IMAD R16, R111, 0x80, R15 ;  /* 0x000000806f107824 */ /* 0x000fe400078e020f */
[-CC-:B------:R-:W-:Y:S02]  /*0e00*/  IMAD R24, R32, R47.reuse, R3.reuse ;  /* 0x0000002f20187224 */ /* 0x180fe400078e0203 */
[-CC-:B------:R-:W-:Y:S02]  /*0e10*/  IMAD R25, R34, R47.reuse, R3.reuse ;  /* 0x0000002f22197224 */ /* 0x180fe400078e0203 */
[----:B------:R-:W-:-:S02]  /*0e20*/  IMAD R26, R36, R47, R3 ;  /* 0x0000002f241a7224 */ /* 0x000fc400078e0203 */
[-CC-:B------:R-:W-:Y:S02]  /*0e30*/  IMAD R27, R38, R47.reuse, R3.reuse ;  /* 0x0000002f261b7224 */ /* 0x180fe400078e0203 */
[-CC-:B------:R-:W-:Y:S02]  /*0e40*/  IMAD R28, R40, R47.reuse, R3.reuse ;  /* 0x0000002f281c7224 */ /* 0x180fe400078e0203 */
[-CC-:B------:R-:W-:Y:S02]  /*0e50*/  IMAD R29, R42, R47.reuse, R3.reuse ;  /* 0x0000002f2a1d7224 */ /* 0x180fe400078e0203 */
[-CC-:B------:R-:W-:Y:S02]  /*0e60*/  IMAD R30, R44, R47.reuse, R3.reuse ;  /* 0x0000002f2c1e7224 */ /* 0x180fe400078e0203 */
[-CC-:B------:R-:W-:Y:S02]  /*0e70*/  IMAD R31, R46, R47.reuse, R3.reuse ;  /* 0x0000002f2e1f7224 */ /* 0x180fe400078e0203 */
[----:B------:R-:W-:-:S02]  /*0e80*/  IMAD R32, R48, R47, R3 ;  /* 0x0000002f30207224 */ /* 0x000fc400078e0203 */
[-CC-:B------:R-:W-:Y:S01]  /*0e90*/  IMAD R33, R50, R47.reuse, R3.reuse ;  /* 0x0000002f32217224 */ /* 0x180fe200078e0203 */
[----:B------:R-:W-:Y:S01]  /*0ea0*/  LEA R50, R111, UR4, 0x7 ;  /* 0x000000046f327c11 */ /* 0x000fe2000f8e38ff */
[-CC-:B------:R-:W-:Y:S02]  /*0eb0*/  IMAD R34, R52, R47.reuse, R3.reuse ;  /* 0x0000002f34227224 */ /* 0x180fe400078e0203 */
[-CC-:B------:R-:W-:Y:S02]  /*0ec0*/  IMAD R35, R56, R47.reuse, R3.reuse ;  /* 0x0000002f38237224 */ /* 0x180fe400078e0203 */
[-CC-:B------:R-:W-:Y:S02]  /*0ed0*/  IMAD R36, R58, R47.reuse, R3.reuse ;  /* 0x0000002f3a247224 */ /* 0x180fe400078e0203 */
[-CC-:B------:R-:W-:Y:S02]  /*0ee0*/  IMAD R37, R66, R47.reuse, R3.reuse ;  /* 0x0000002f42257224 */ /* 0x180fe400078e0203 */
[----:B------:R-:W-:-:S02]  /*0ef0*/  IMAD R38, R68, R47, R3 ;  /* 0x0000002f44267224 */ /* 0x000fc400078e0203 */
[-CC-:B------:R-:W-:Y:S01]  /*0f00*/  IMAD R39, R70, R47.reuse, R3.reuse ;  /* 0x0000002f46277224 */ /* 0x180fe200078e0203 */
[----:B------:R-:W-:Y:S01]  /*0f10*/  SHF.L.U32 R70, R111, 0x5, RZ ;  /* 0x000000056f467819 */ /* 0x000fe200000006ff */
[-CC-:B------:R-:W-:Y:S02]  /*0f20*/  IMAD R40, R72, R47.reuse, R3.reuse ;  /* 0x0000002f48287224 */ /* 0x180fe400078e0203 */
[-CC-:B------:R-:W-:Y:S02]  /*0f30*/  IMAD R41, R76, R47.reuse, R3.reuse ;  /* 0x0000002f4c297224 */ /* 0x180fe400078e0203 */
[-CC-:B------:R-:W-:Y:S02]  /*0f40*/  IMAD R42, R78, R47.reuse, R3.reuse ;  /* 0x0000002f4e2a7224 */ /* 0x180fe400078e0203 */
[-CC-:B------:R-:W-:Y:S02]  /*0f50*/  IMAD R43, R82, R47.reuse, R3.reuse ;  /* 0x0000002f522b7224 */ /* 0x180fe400078e0203 */
[----:B------:R-:W-:-:S02]  /*0f60*/  IMAD R44, R84, R47, R3 ;  /* 0x0000002f542c7224 */ /* 0x000fc400078e0203 */
[-CC-:B------:R-:W-:Y:S02]  /*0f70*/  IMAD R45, R90, R47.reuse, R3.reuse ;  /* 0x0000002f5a2d7224 */ /* 0x180fe400078e0203 */
[----:B------:R-:W-:Y:S01]  /*0f80*/  IMAD R46, R92, R47, R3 ;  /* 0x0000002f5c2e7224 */ /* 0x000fe200078e0203 */
[C---:B------:R-:W-:Y:S01]  /*0f90*/  LEA R47, R111.reuse, R14, 0x2 ;  /* 0x0000000e6f2f7211 */ /* 0x040fe200078e10ff */
[----:B------:R-:W-:Y:S01]  /*0fa0*/  IMAD R48, R111, 0x4, R16 ;  /* 0x000000046f307824 */ /* 0x000fe200078e0210 */
[----:B------:R-:W-:Y:S01]  /*0fb0*/  LEA R92, R75, R12, 0x5 ;  /* 0x0000000c4b5c7211 */ /* 0x000fe200078e28ff */
[C---:B------:R-:W-:Y:S01]  /*0fc0*/  IMAD R67, R111.reuse, 0x4, R57 ;  /* 0x000000046f437824 */ /* 0x040fe200078e0239 */
[C---:B------:R-:W-:Y:S01]  /*0fd0*/  LEA R51, R111.reuse, R47, 0x2 ;  /* 0x0000002f6f337211 */ /* 0x040fe200078e10ff */
[C---:B------:R-:W-:Y:S02]  /*0fe0*/  IMAD R52, R111.reuse, 0x4, R48 ;  /* 0x000000046f347824 */ /* 0x040fe400078e0230 */
[C---:B------:R-:W-:Y:S01]  /*0ff0*/  IMAD R69, R111.reuse, 0x4, R67 ;  /* 0x000000046f457824 */ /* 0x040fe200078e0243 */
[C---:B------:R-:W-:Y:S01]  /*1000*/  LEA R55, R111.reuse, R51, 0x2 ;  /* 0x000000336f377211 */ /* 0x040fe200078e10ff */
[----:B------:R-:W-:-:S02]  /*1010*/  IMAD R56, R111, 0x4, R52 ;  /* 0x000000046f387824 */ /* 0x000fc400078e0234 */
[-C--:B------:R-:W-:Y:S02]  /*1020*/  IMAD R65, R74, R111.reuse, RZ ;  /* 0x0000006f4a417224 */ /* 0x080fe400078e02ff */
[C---:B------:R-:W-:Y:S01]  /*1030*/  IMAD R58, R111.reuse, 0x4, R55 ;  /* 0x000000046f3a7824 */ /* 0x040fe200078e0237 */
[----:B------:R-:W-:Y:S01]  /*1040*/  LEA R66, R111, R56, 0x2 ;  /* 0x000000386f427211 */ /* 0x000fe200078e10ff */
[----:B------:R-:W-:Y:S01]  /*1050*/  IMAD R84, R63, 0x20, R12 ;  /* 0x000000203f547824 */ /* 0x000fe200078e020c */
[----:B------:R-:W-:Y:S01]  /*1060*/  LEA R94, R65, R12, 0x5 ;  /* 0x0000000c415e7211 */ /* 0x000fe200078e28ff */
[C---:B------:R-:W-:Y:S01]  /*1070*/  IMAD R68, R111.reuse, 0x4, R58 ;  /* 0x000000046f447824 */ /* 0x040fe200078e023a */
[C---:B------:R-:W-:Y:S01]  /*1080*/  LEA R72, R111.reuse, R66, 0x2 ;  /* 0x000000426f487211 */ /* 0x040fe200078e10ff */
[-C--:B------:R-:W-:Y:S02]  /*1090*/  IMAD R63, R80, R111.reuse, RZ ;  /* 0x0000006f503f7224 */ /* 0x080fe400078e02ff */
[C---:B------:R-:W-:Y:S01]  /*10a0*/  IMAD R76, R111.reuse, 0x4, R68 ;  /* 0x000000046f4c7824 */ /* 0x040fe200078e0244 */
[C---:B------:R-:W-:Y:S01]  /*10b0*/  LEA R78, R111.reuse, R72, 0x2 ;  /* 0x000000486f4e7211 */ /* 0x040fe200078e10ff */
[----:B------:R-:W-:Y:S01]  /*10c0*/  IMAD R72, R111, 0x4, R69 ;  /* 0x000000046f487824 */ /* 0x000fe200078e0245 */
[----:B------:R-:W-:Y:S01]  /*10d0*/  LEA R98, R63, R12, 0x5 ;  /* 0x0000000c3f627211 */ /* 0x000fe200078e28ff */
[----:B------:R-:W-:Y:S01]  /*10e0*/  IMAD R77, R13, UR6, R84 ;  /* 0x000000060d4d7c24 */ /* 0x000fe2000f8e0254 */
[C---:B------:R-:W-:Y:S01]  /*10f0*/  LEA R76, R111.reuse, R76, 0x2 ;  /* 0x0000004c6f4c7211 */ /* 0x040fe200078e10ff */
[C---:B------:R-:W-:Y:S01]  /*1100*/  IMAD R71, R111.reuse, 0x4, R78 ;  /* 0x000000046f477824 */ /* 0x040fe200078e024e */
[----:B------:R-:W-:Y:S01]  /*1110*/  LEA R78, R111, R72, 0x2 ;  /* 0x000000486f4e7211 */ /* 0x000fe200078e10ff */
[----:B------:R-:W-:Y:S01]  /*1120*/  IMAD R83, R13, UR6, R92 ;  /* 0x000000060d537c24 */ /* 0x000fe2000f8e025c */
[C---:B------:R-:W-:Y:S01]  /*1130*/  LEA R72, R111.reuse, R76, 0x2 ;  /* 0x0000004c6f487211 */ /* 0x040fe200078e10ff */
[C---:B------:R-:W-:Y:S01]  /*1140*/  IMAD R73, R111.reuse, 0x4, R71 ;  /* 0x000000046f497824 */ /* 0x040fe200078e0247 */
[----:B------:R-:W-:Y:S01]  /*1150*/  LEA R78, R111, R78, 0x2 ;  /* 0x0000004e6f4e7211 */ /* 0x000fe200078e10ff */
[----:B------:R-:W-:-:S02]  /*1160*/  IMAD R65, R86, R111, RZ ;  /* 0x0000006f56417224 */ /* 0x000fc400078e02ff */
[C---:B------:R-:W-:Y:S01]  /*1170*/  IMAD R74, R111.reuse, 0x4, R72 ;  /* 0x000000046f4a7824 */ /* 0x040fe200078e0248 */
[C---:B------:R-:W-:Y:S01]  /*1180*/  LEA R82, R111.reuse, R73, 0x2 ;  /* 0x000000496f527211 */ /* 0x040fe200078e10ff */
[----:B------:R-:W-:Y:S01]  /*1190*/  IMAD R76, R111, 0x4, R78 ;  /* 0x000000046f4c7824 */ /* 0x000fe200078e024e */
[----:B------:R-:W-:Y:S01]  /*11a0*/  LEA R100, R65, R12, 0x5 ;  /* 0x0000000c41647211 */ /* 0x000fe200078e28ff */
[C---:B------:R-:W-:Y:S01]  /*11b0*/  IMAD R75, R111.reuse, 0x4, R74 ;  /* 0x000000046f4b7824 */ /* 0x040fe200078e024a */
[C---:B------:R-:W-:Y:S01]  /*11c0*/  LEA R78, R111.reuse, R82, 0x2 ;  /* 0x000000526f4e7211 */ /* 0x040fe200078e10ff */
[----:B------:R-:W-:Y:S02]  /*11d0*/  IMAD R76, R111, 0x4, R76 ;  /* 0x000000046f4c7824 */ /* 0x000fe400078e024c */
[----:B------:R-:W-:Y:S01]  /*11e0*/  IMAD R87, R13, UR6, R94 ;  /* 0x000000060d577c24 */ /* 0x000fe2000f8e025e */
[C---:B------:R-:W-:Y:S01]  /*11f0*/  LEA R82, R111.reuse, R75, 0x2 ;  /* 0x0000004b6f527211 */ /* 0x040fe200078e10ff */
[C---:B------:R-:W-:Y:S01]  /*1200*/  IMAD R78, R111.reuse, 0x4, R78 ;  /* 0x000000046f4e7824 */ /* 0x040fe200078e024e */
[----:B------:R-:W-:Y:S01]  /*1210*/  LEA R79, R111, R76, 0x2 ;  /* 0x0000004c6f4f7211 */ /* 0x000fe200078e10ff */
[----:B------:R-:W-:-:S02]  /*1220*/  IMAD R63, R88, R111, RZ ;  /* 0x0000006f583f7224 */ /* 0x000fc400078e02ff */
[C---:B------:R-:W-:Y:S01]  /*1230*/  IMAD R82, R111.reuse, 0x4, R82 ;  /* 0x000000046f527824 */ /* 0x040fe200078e0252 */
[C---:B------:R-:W-:Y:S01]  /*1240*/  LEA R80, R111.reuse, R78, 0x2 ;  /* 0x0000004e6f507211 */ /* 0x040fe200078e10ff */
[C---:B------:R-:W-:Y:S02]  /*1250*/  IMAD R81, R111.reuse, 0x4, R79 ;  /* 0x000000046f517824 */ /* 0x040fe400078e024f */
[C---:B------:R-:W-:Y:S01]  /*1260*/  IMAD R84, R111.reuse, 0x4, R82 ;  /* 0x000000046f547824 */ /* 0x040fe200078e0252 */
[C---:B------:R-:W-:Y:S01]  /*1270*/  LEA R90, R111.reuse, R80, 0x2 ;  /* 0x000000506f5a7211 */ /* 0x040fe200078e10ff */
[C---:B------:R-:W-:Y:S02]  /*1280*/  IMAD R82, R111.reuse, 0x4, R81 ;  /* 0x000000046f527824 */ /* 0x040fe400078e0251 */
[----:B------:R-:W-:Y:S01]  /*1290*/  IMAD R65, R64, R111, RZ ;  /* 0x0000006f40417224 */ /* 0x000fe200078e02ff */
[C---:B------:R-:W-:Y:S01]  /*12a0*/  LEA R84, R111.reuse, R84, 0x2 ;  /* 0x000000546f547211 */ /* 0x040fe200078e10ff */
[C---:B------:R-:W-:Y:S01]  /*12b0*/  IMAD R92, R111.reuse, 0x4, R90 ;  /* 0x000000046f5c7824 */ /* 0x040fe200078e025a */
[----:B------:R-:W-:Y:S01]  /*12c0*/  LEA R90, R111, R82, 0x2 ;  /* 0x000000526f5a7211 */ /* 0x000fe200078e10ff */
[----:B------:R-:W-:Y:S01]  /*12d0*/  IMAD R97, R13, UR6, R100 ;  /* 0x000000060d617c24 */ /* 0x000fe2000f8e0264 */
[----:B------:R-:W-:Y:S01]  /*12e0*/  LEA R106, R65, R12, 0x5 ;  /* 0x0000000c416a7211 */ /* 0x000fe200078e28ff */
[C---:B------:R-:W-:Y:S01]  /*12f0*/  IMAD R86, R111.reuse, 0x4, R84 ;  /* 0x000000046f567824 */ /* 0x040fe200078e0254 */
[C---:B------:R-:W-:Y:S01]  /*1300*/  LEA R92, R111.reuse, R92, 0x2 ;  /* 0x0000005c6f5c7211 */ /* 0x040fe200078e10ff */
[----:B------:R-:W-:-:S02]  /*1310*/  IMAD R85, R111, 0x4, R90 ;  /* 0x000000046f557824 */ /* 0x000fc400078e025a */
[----:B------:R-:W-:Y:S01]  /*1320*/  IMAD R104, R63, 0x20, R12 ;  /* 0x000000203f687824 */ /* 0x000fe200078e020c */
[C---:B------:R-:W-:Y:S01]  /*1330*/  LEA R90, R111.reuse, R86, 0x2 ;  /* 0x000000566f5a7211 */ /* 0x040fe200078e10ff */
[C---:B------:R-:W-:Y:S01]  /*1340*/  IMAD R86, R111.reuse, 0x4, R92 ;  /* 0x000000046f567824 */ /* 0x040fe200078e025c */
[C---:B------:R-:W-:Y:S01]  /*1350*/  LEA R92, R111.reuse, R85, 0x2 ;  /* 0x000000556f5c7211 */ /* 0x040fe200078e10ff */
[----:B------:R-:W-:Y:S01]  /*1360*/  IMAD R63, R62, R111, RZ ;  /* 0x0000006f3e3f7224 */ /* 0x000fe200078e02ff */
[C---:B------:R-:W-:Y:S01]  /*1370*/  LEA R90, R111.reuse, R90, 0x2 ;  /* 0x0000005a6f5a7211 */ /* 0x040fe200078e10ff */
[C---:B------:R-:W-:Y:S01]  /*1380*/  IMAD R94, R111.reuse, 0x4, R86 ;  /* 0x000000046f5e7824 */ /* 0x040fe200078e0256 */
[----:B------:R-:W-:Y:S01]  /*1390*/  LEA R92, R111, R92, 0x2 ;  /* 0x0000005c6f5c7211 */ /* 0x000fe200078e10ff */
[----:B------:R-:W-:Y:S01]  /*13a0*/  IMAD R103, R13, UR6, R104 ;  /* 0x000000060d677c24 */ /* 0x000fe2000f8e0268 */
[C---:B------:R-:W-:Y:S01]  /*13b0*/  LEA R88, R111.reuse, R90, 0x2 ;  /* 0x0000005a6f587211 */ /* 0x040fe200078e10ff */
[C---:B------:R-:W-:Y:S01]  /*13c0*/  IMAD R94, R111.reuse, 0x4, R94 ;  /* 0x000000046f5e7824 */ /* 0x040fe200078e025e */
[----:B------:R-:W-:Y:S01]  /*13d0*/  LEA R89, R111, R92, 0x2 ;  /* 0x0000005c6f597211 */ /* 0x000fe200078e10ff */
[----:B------:R-:W-:Y:S01]  /*13e0*/  IMAD R90, R13, UR6, R98 ;  /* 0x000000060d5a7c24 */ /* 0x000fe2000f8e0262 */
[----:B------:R-:W-:Y:S01]  /*13f0*/  LEA R108, R63, R12, 0x5 ;  /* 0x0000000c3f6c7211 */ /* 0x000fe200078e28ff */
[C---:B------:R-:W-:Y:S01]  /*1400*/  IMAD R92, R111.reuse, 0x4, R88 ;  /* 0x000000046f5c7824 */ /* 0x040fe200078e0258 */
[----:B------:R-:W-:Y:S01]  /*1410*/  LEA R96, R111, R94, 0x2 ;  /* 0x0000005e6f607211 */ /* 0x000fe200078e10ff */
[----:B------:R-:W-:Y:S01]  /*1420*/  IMAD R50, R3, 0x4, R50 ;  /* 0x0000000403327824 */ /* 0x000fe200078e0232 */
[C---:B------:R-:W-:Y:S01]  /*1430*/  LEA R94, R111.reuse, R89, 0x2 ;  /* 0x000000596f5e7211 */ /* 0x040fe200078e10ff */
[C---:B------:R-:W-:Y:S01]  /*1440*/  IMAD R91, R111.reuse, 0x4, R92 ;  /* 0x000000046f5b7824 */ /* 0x040fe200078e025c */
[----:B------:R-:W-:Y:S01]  /*1450*/  LEA R92, R111, R96, 0x2 ;  /* 0x000000606f5c7211 */ /* 0x000fe200078e10ff */
[----:B------:R-:W-:Y:S01]  /*1460*/  IMAD.IADD R54, R3, 0x1, R54 ;  /* 0x0000000103367824 */ /* 0x000fe200078e0236 */
[C---:B------:R-:W-:Y:S01]  /*1470*/  LEA R93, R111.reuse, R94, 0x2 ;  /* 0x0000005e6f5d7211 */ /* 0x040fe200078e10ff */
[C---:B------:R-:W-:Y:S01]  /*1480*/  IMAD R94, R111.reuse, 0x4, R91 ;  /* 0x000000046f5e7824 */ /* 0x040fe200078e025b */
[----:B------:R-:W-:Y:S01]  /*1490*/  LEA R64, R111, R92, 0x2 ;  /* 0x0000005c6f407211 */ /* 0x000fe200078e10ff */
[----:B------:R-:W-:Y:S01]  /*14a0*/  IMAD R106, R13, UR6, R106 ;  /* 0x000000060d6a7c24 */ /* 0x000fe2000f8e026a */
[----:B------:R-:W-:Y:S01]  /*14b0*/  LEA R96, R111, R93, 0x2 ;  /* 0x0000005d6f607211 */ /* 0x000fe200078e10ff */
[----:B------:R-:W-:Y:S01]  /*14c0*/  IMAD R108, R13, UR6, R108 ;  /* 0x000000060d6c7c24 */ /* 0x000fe2000f8e026c */
[----:B------:R-:W-:-:S02]  /*14d0*/  LEA R98, R111, R94, 0x2 ;  /* 0x0000005e6f627211 */ /* 0x000fc400078e10ff */
[C---:B------:R-:W-:Y:S01]  /*14e0*/  LEA R95, R111.reuse, R64, 0x2 ;  /* 0x000000406f5f7211 */ /* 0x040fe200078e10ff */
[C---:B------:R-:W-:Y:S01]  /*14f0*/  IMAD R96, R111.reuse, 0x4, R96 ;  /* 0x000000046f607824 */ /* 0x040fe200078e0260 */
[C---:B------:R-:W-:Y:S02]  /*1500*/  LEA R100, R111.reuse, R98, 0x2 ;  /* 0x000000626f647211 */ /* 0x040fe400078e10ff */
[C---:B------:R-:W-:Y:S01]  /*1510*/  LEA R98, R111.reuse, R95, 0x2 ;  /* 0x0000005f6f627211 */ /* 0x040fe200078e10ff */
[C---:B------:R-:W-:Y:S01]  /*1520*/  IMAD R99, R111.reuse, 0x4, R96 ;  /* 0x000000046f637824 */ /* 0x040fe200078e0260 */
[C---:B------:R-:W-:Y:S02]  /*1530*/  LEA R100, R111.reuse, R100, 0x2 ;  /* 0x000000646f647211 */ /* 0x040fe400078e10ff */
[C---:B------:R-:W-:Y:S01]  /*1540*/  LEA R102, R111.reuse, R98, 0x2 ;  /* 0x000000626f667211 */ /* 0x040fe200078e10ff */
[C---:B------:R-:W-:Y:S01]  /*1550*/  IMAD R101, R111.reuse, 0x4, R99 ;  /* 0x000000046f657824 */ /* 0x040fe200078e0263 */
[----:B------:R-:W-:-:S02]  /*1560*/  LEA R62, R111, R100, 0x2 ;  /* 0x000000646f3e7211 */ /* 0x000fc400078e10ff */
[----:B------:R-:W-:Y:S01]  /*1570*/  MOV R3, RZ ;  /* 0x000000ff00037202 */ /* 0x000fe20000000f00 */
[C---:B------:R-:W-:Y:S01]  /*1580*/  IMAD R102, R111.reuse, 0x4, R102 ;  /* 0x000000046f667824 */ /* 0x040fe200078e0266 */
[C---:B------:R-:W-:Y:S02]  /*1590*/  LEA R64, R111.reuse, R101, 0x2 ;  /* 0x000000656f407211 */ /* 0x040fe400078e10ff */
[C---:B------:R-:W-:Y:S01]  /*15a0*/  LEA R62, R111.reuse, R62, 0x2 ;  /* 0x0000003e6f3e7211 */ /* 0x040fe200078e10ff */
[C---:B------:R-:W-:Y:S01]  /*15b0*/  IMAD R104, R111.reuse, 0x4, R102 ;  /* 0x000000046f687824 */ /* 0x040fe200078e0266 */
[----:B------:R-:W-:-:S03]  /*15c0*/  LEA R64, R111, R64, 0x2 ;  /* 0x000000406f407211 */ /* 0x000fc600078e10ff */
[C---:B------:R-:W-:Y:S01]  /*15d0*/  IMAD R105, R111.reuse, 0x4, R62 ;  /* 0x000000046f697824 */ /* 0x040fe200078e023e */
[C---:B------:R-:W-:Y:S02]  /*15e0*/  LEA R62, R111.reuse, R104, 0x2 ;  /* 0x000000686f3e7211 */ /* 0x040fe400078e10ff */
[C---:B------:R-:W-:Y:S01]  /*15f0*/  LEA R64, R111.reuse, R64, 0x2 ;  /* 0x000000406f407211 */ /* 0x040fe200078e10ff */
[C---:B------:R-:W-:Y:S01]  /*1600*/  IMAD R110, R111.reuse, 0x4, R105 ;  /* 0x000000046f6e7824 */ /* 0x040fe200078e0269 */
[C---:B------:R-:W-:Y:S02]  /*1610*/  LEA R62, R111.reuse, R62, 0x2 ;  /* 0x0000003e6f3e7211 */ /* 0x040fe400078e10ff */
[C---:B------:R-:W-:Y:S01]  /*1620*/  LEA R107, R111.reuse, R64, 0x2 ;  /* 0x000000406f6b7211 */ /* 0x040fe200078e10ff */
[C---:B------:R-:W-:Y:S01]  /*1630*/  IMAD R109, R111.reuse, 0x4, R110 ;  /* 0x000000046f6d7824 */ /* 0x040fe200078e026e */
[C---:B------:R-:W-:Y:S02]  /*1640*/  LEA R110, R111.reuse, R62, 0x2 ;  /* 0x0000003e6f6e7211 */ /* 0x040fe400078e10ff */
[----:B------:R-:W-:-:S07]  /*1650*/  LEA R111, R111, R107, 0x2 ;  /* 0x0000006b6f6f7211 */ /* 0x000fce00078e10ff */
.L_x_7:
[----:B------:R-:W0:Y:S01]  /*1660*/  LDCU UR4, c[0x0][0x360] ;  /* 0x00006c00ff0477ac */ /* 0x000e220008000800 */
[----:B------:R-:W-:Y:S01]  /*1670*/  BSSY.RECONVERGENT B0, `(.L_x_5) ;  /* 0x0000068000007945 */ /* 0x000fe20003800200 */
[----:B0-----:R-:W-:-:S05]  /*1680*/  IMAD R63, R13, UR4, R12 ;  /* 0x000000040d3f7c24 */ /* 0x001fca000f8e020c */
[----:B------:R-:W-:-:S13]  /*1690*/  ISETP.GE.AND P5, PT, R63, R70, PT ;  /* 0x000000463f00720c */ /* 0x000fda0003fa6270 */
[----:B------:R-:W-:Y:S05]  /*16a0*/  @P5 BRA `(.L_x_6) ;  /* 0x0000000400905947 */ /* 0x000fea0003800000 */
[----:B------:R-:W0:Y:S08]  /*16b0*/  S2UR UR4, SR_CTAID.Y ;  /* 0x00000000000479c3 */ /* 0x000e300000002600 */
[----:B------:R-:W0:Y:S08]  /*16c0*/  LDC.64 R62, c[0x0][0x380] ;  /* 0x0000e000ff3e7b82 */ /* 0x000e300000000a00 */
[----:B------:R-:W1:Y:S08]  /*16d0*/  LDC R115, c[0x0][0x398] ;  /* 0x0000e600ff737b82 */ /* 0x000e700000000800 */
[----:B------:R-:W2:Y:S01]  /*16e0*/  LDC R113, c[0x0][0x3a0] ;  /* 0x0000e800ff717b82 */ /* 0x000ea20000000800 */
[----:B0-----:R-:W-:-:S05]  /*16f0*/  IMAD R118, R62, UR4, -R63 ;  /* 0x000000043e767c24 */ /* 0x001fca000f8e0a3f */
[----:B-1----:R-:W-:-:S04]  /*1700*/  ISETP.GE.AND P5, PT, R118, R115, PT ;  /* 0x000000737600720c */ /* 0x002fc80003fa6270 */
[----:B------:R-:W-:Y:S01]  /*1710*/  ISETP.LT.OR P5, PT, R118, RZ, P5 ;  /* 0x000000ff7600720c */ /* 0x000fe20002fa1670 */
[----:B--2---:R-:W-:-:S04]  /*1720*/  IMAD R114, R0, R113, RZ ;  /* 0x0000007100727224 */ /* 0x004fc800078e02ff */
[----:B------:R-:W-:-:S08]  /*1730*/  IMAD.SHL.U32 R114, R114, 0x20, RZ ;  /* 0x0000002072727824 */ /* 0x000fd000078e00ff */
[----:B------:R-:W0:Y:S01]  /*1740*/  @!P5 LDC.64 R62, c[0x0][0x390] ;  /* 0x0000e400ff3edb82 */ /* 0x000e220000000a00 */
[----:B------:R-:W-:Y:S02]  /*1750*/  SHF.R.S32.HI R112, RZ, 0x1f, R114 ;  /* 0x0000001fff707819 */ /* 0x000fe40000011472 */
[----:B------:R-:W-:Y:S02]  /*1760*/  @!P5 IADD3 R64, P6, PT, R114, R83, RZ ;  /* 0x000000537240d210 */ /* 0x000fe40007fde0ff */
[----:B------:R-:W-:Y:S02]  /*1770*/  @!P5 R2UR UR4, R60 ;  /* 0x000000003c04d2ca */ /* 0x000fe400000e0000 */
[----:B------:R-:W-:Y:S02]  /*1780*/  @!P5 LEA.HI.X.SX32 R65, R83, R112, 0x1, P6 ;  /* 0x000000705341d211 */ /* 0x000fe400030f0eff */
[----:B------:R-:W-:Y:S02]  /*1790*/  @!P5 R2UR UR5, R61 ;  /* 0x000000003d05d2ca */ /* 0x000fe400000e0000 */
[----:B0-----:R-:W-:-:S02]  /*17a0*/  @!P5 LEA R122, P6, R64, R62, 0x2 ;  /* 0x0000003e407ad211 */ /* 0x001fc400078c10ff */
[----:B------:R-:W-:Y:S02]  /*17b0*/  IADD3 R62, PT, PT, R118, 0x5, RZ ;  /* 0x00000005763e7810 */ /* 0x000fe40007ffe0ff */
[----:B------:R-:W-:Y:S02]  /*17c0*/  @!P5 LEA.HI.X R123, R64, R63, R65, 0x2, P6 ;  /* 0x0000003f407bd211 */ /* 0x000fe400030f1441 */
[----:B------:R-:W0:Y:S01]  /*17d0*/  @P0 LDC.64 R64, c[0x0][0x390] ;  /* 0x0000e400ff400b82 */ /* 0x000e220000000a00 */
[----:B------:R-:W-:Y:S02]  /*17e0*/  ISETP.GE.AND P6, PT, R62, R115, PT ;  /* 0x000000733e00720c */ /* 0x000fe40003fc6270 */
[----:B------:R-:W-:-:S05]  /*17f0*/  MOV R115, RZ ;  /* 0x000000ff00737202 */ /* 0x000fca0000000f00 */
[----:B------:R-:W1:Y:S01]  /*1800*/  @P1 LDC.64 R62, c[0x0][0x390] ;  /* 0x0000e400ff3e1b82 */ /* 0x000e620000000a00 */
[----:B------:R2:W3:Y:S01]  /*1810*/  @!P5 LDG.E R115, desc[UR4][R122.64] ;  /* 0x000000047a73d981 */ /* 0x0004e2000c1e1900 */
[----:B------:R-:W-:Y:S02]  /*1820*/  @P0 IADD3 R116, P5, PT, R114, R87, RZ ;  /* 0x0000005772740210 */ /* 0x000fe40007fbe0ff */
[----:B------:R-:W-:Y:S02]  /*1830*/  @P0 R2UR UR4, R60 ;  /* 0x000000003c0402ca */ /* 0x000fe400000e0000 */
[----:B------:R-:W-:Y:S02]  /*1840*/  @P0 LEA.HI.X.SX32 R117, R87, R112, 0x1, P5 ;  /* 0x0000007057750211 */ /* 0x000fe400028f0eff */
[----:B------:R-:W-:Y:S02]  /*1850*/  @P0 R2UR UR5, R61 ;  /* 0x000000003d0502ca */ /* 0x000fe400000e0000 */
[----:B0-----:R-:W-:-:S04]  /*1860*/  @P0 LEA R120, P5, R116, R64, 0x2 ;  /* 0x0000004074780211 */ /* 0x001fc800078a10ff */
[----:B------:R-:W-:Y:S01]  /*1870*/  @P0 LEA.HI.X R121, R116, R65, R117, 0x2, P5 ;  /* 0x0000004174790211 */ /* 0x000fe200028f1475 */
[----:B------:R-:W-:Y:S01]  /*1880*/  IMAD.MOV.U32 R117, RZ, RZ, RZ ;  /* 0x000000ffff757224 */ /* 0x000fe200078e00ff */
[----:B------:R-:W2:Y:S01]  /*1890*/  @P2 LDC.64 R64, c[0x0][0x390] ;  /* 0x0000e400ff402b82 */ /* 0x000ea20000000a00 */
[----:B------:R-:W-:-:S04]  /*18a0*/  @P1 IADD3 R116, P5, PT, R114, R90, RZ ;  /* 0x0000005a72741210 */ /* 0x000fc80007fbe0ff */
[----:B------:R-:W-:Y:S01]  /*18b0*/  @P1 LEA.HI.X.SX32 R119, R90, R112, 0x1, P5 ;  /* 0x000000705a771211 */ /* 0x000fe200028f0eff */
[----:B------:R0:W4:Y:S01]  /*18c0*/  @P0 LDG.E R117, desc[UR4][R120.64] ;  /* 0x0000000478750981 */ /* 0x000122000c1e1900 */
[----:B-1----:R-:W-:Y:S02]  /*18d0*/  @P1 LEA R62, P5, R116, R62, 0x2 ;  /* 0x0000003e743e1211 */ /* 0x002fe400078a10ff */
[----:B------:R-:W-:Y:S02]  /*18e0*/  @P1 R2UR UR4, R60 ;  /* 0x000000003c0412ca */ /* 0x000fe400000e0000 */
[----:B------:R-:W-:Y:S01]  /*18f0*/  @P1 LEA.HI.X R63, R116, R63, R119, 0x2, P5 ;  /* 0x0000003f743f1211 */ /* 0x000fe200028f1477 */
[----:B------:R-:W-:Y:S01]  /*1900*/  HFMA2 R116, -RZ, RZ, 0, 0 ;  /* 0x00000000ff747431 */ /* 0x000fe200000001ff */
[----:B------:R-:W-:Y:S02]  /*1910*/  @P2 IADD3 R119, P5, PT, R114, R97, RZ ;  /* 0x0000006172772210 */ /* 0x000fe40007fbe0ff */
[----:B------:R-:W-:-:S02]  /*1920*/  @P1 R2UR UR5, R61 ;  /* 0x000000003d0512ca */ /* 0x000fc400000e0000 */
[----:B------:R-:W-:Y:S02]  /*1930*/  @P2 LEA.HI.X.SX32 R124, R97, R112, 0x1, P5 ;  /* 0x00000070617c2211 */ /* 0x000fe400028f0eff */
[----:B--2---:R-:W-:-:S04]  /*1940*/  @P2 LEA R122, P5, R119, R64, 0x2 ;  /* 0x00000040777a2211 */ /* 0x004fc800078a10ff */
[----:B------:R-:W-:-:S05]  /*1950*/  @P2 LEA.HI.X R123, R119, R65, R124, 0x2, P5 ;  /* 0x00000041777b2211 */ /* 0x000fca00028f147c */
[----:B------:R1:W2:Y:S01]  /*1960*/  @P1 LDG.E R116, desc[UR4][R62.64] ;  /* 0x000000043e741981 */ /* 0x0002a2000c1e1900 */
[----:B------:R-:W5:Y:S01]  /*1970*/  @P3 LDC.64 R64, c[0x0][0x390] ;  /* 0x0000e400ff403b82 */ /* 0x000f620000000a00 */
[----:B------:R-:W-:Y:S02]  /*1980*/  ISETP.LT.OR P6, PT, R118, -0x5, P6 ;  /* 0xfffffffb7600780c */ /* 0x000fe400037c1670 */
[----:B0-----:R-:W-:Y:S02]  /*1990*/  CS2R R120, SRZ ;  /* 0x0000000000787805 */ /* 0x001fe4000001ff00 */
[----:B------:R-:W-:Y:S02]  /*19a0*/  @P2 R2UR UR4, R60 ;  /* 0x000000003c0422ca */ /* 0x000fe400000e0000 */
[----:B------:R-:W-:Y:S02]  /*19b0*/  @P2 R2UR UR5, R61 ;  /* 0x000000003d0522ca */ /* 0x000fe400000e0000 */
[----:B------:R-:W-:-:S05]  /*19c0*/  @P3 IADD3 R119, P5, PT, R114, R103, RZ ;  /* 0x0000006772773210 */ /* 0x000fca0007fbe0ff */
[----:B-1----:R-:W0:Y:S01]  /*19d0*/  @!P6 LDC.64 R62, c[0x0][0x390] ;  /* 0x0000e400ff3eeb82 */ /* 0x002e220000000a00 */
[----:B------:R-:W-:-:S05]  /*19e0*/  @P3 LEA.HI.X.SX32 R124, R103, R112, 0x1, P5 ;  /* 0x00000070677c3211 */ /* 0x000fca00028f0eff */
[----:B------:R1:W2:Y:S01]  /*19f0*/  @P2 LDG.E R120, desc[UR4][R122.64] ;  /* 0x000000047a782981 */ /* 0x0002a2000c1e1900 */
[----:B------:R-:W-:Y:S02]  /*1a00*/  @P3 R2UR UR4, R60 ;  /* 0x000000003c0432ca */ /* 0x000fe400000e0000 */
[----:B------:R-:W-:Y:S02]  /*1a10*/  @P3 R2UR UR5, R61 ;  /* 0x000000003d0532ca */ /* 0x000fe400000e0000 */
[----:B-----5:R-:W-:-:S04]  /*1a20*/  @P3 LEA R118, P5, R119, R64, 0x2 ;  /* 0x0000004077763211 */ /* 0x020fc800078a10ff */
[----:B------:R-:W-:Y:S02]  /*1a30*/  @P3 LEA.HI.X R119, R119, R65, R124, 0x2, P5 ;  /* 0x0000004177773211 */ /* 0x000fe400028f147c */
[----:B------:R-:W5:Y:S01]  /*1a40*/  @P4 LDC.64 R64, c[0x0][0x390] ;  /* 0x0000e400ff404b82 */ /* 0x000f620000000a00 */
[----:B------:R-:W-:-:S04]  /*1a50*/  @!P6 IADD3 R124, P5, PT, R114, R106, RZ ;  /* 0x0000006a727ce210 */ /* 0x000fc80007fbe0ff */
[----:B------:R-:W2:Y:S01]  /*1a60*/  @P3 LDG.E R121, desc[UR4][R118.64] ;  /* 0x0000000476793981 */ /* 0x000ea2000c1e1900 */
[----:B------:R-:W-:Y:S02]  /*1a70*/  @!P6 R2UR UR4, R60 ;  /* 0x000000003c04e2ca */ /* 0x000fe400000e0000 */
[----:B------:R-:W-:Y:S02]  /*1a80*/  @!P6 R2UR UR5, R61 ;  /* 0x000000003d05e2ca */ /* 0x000fe400000e0000 */
[----:B-1----:R-:W-:Y:S02]  /*1a90*/  @!P6 LEA.HI.X.SX32 R122, R106, R112, 0x1, P5 ;  /* 0x000000706a7ae211 */ /* 0x002fe400028f0eff */
[----:B0-----:R-:W-:-:S04]  /*1aa0*/  @!P6 LEA R62, P5, R124, R62, 0x2 ;  /* 0x0000003e7c3ee211 */ /* 0x001fc800078a10ff */
[----:B------:R-:W-:Y:S02]  /*1ab0*/  @!P6 LEA.HI.X R63, R124, R63, R122, 0x2, P5 ;  /* 0x0000003f7c3fe211 */ /* 0x000fe400028f147a */
[----:B------:R-:W-:Y:S02]  /*1ac0*/  MOV R122, RZ ;  /* 0x000000ff007a7202 */ /* 0x000fe40000000f00 */
[----:B------:R-:W-:-:S04]  /*1ad0*/  @P4 IADD3 R114, P5, PT, R114, R108, RZ ;  /* 0x0000006c72724210 */ /* 0x000fc80007fbe0ff */
[----:B------:R0:W2:Y:S01]  /*1ae0*/  @!P6 LDG.E R122, desc[UR4][R62.64] ;  /* 0x000000043e7ae981 */ /* 0x0000a2000c1e1900 */
[----:B------:R-:W-:Y:S02]  /*1af0*/  @P4 R2UR UR4, R60 ;  /* 0x000000003c0442ca */ /* 0x000fe400000e0000 */
[----:B------:R-:W-:Y:S02]  /*1b00*/  @P4 R2UR UR5, R61 ;  /* 0x000000003d0542ca */ /* 0x000fe400000e0000 */
[----:B------:R-:W-:Y:S02]  /*1b10*/  @P4 LEA.HI.X.SX32 R112, R108, R112, 0x1, P5 ;  /* 0x000000706c704211 */ /* 0x000fe400028f0eff */
[----:B-----5:R-:W-:-:S04]  /*1b20*/  @P4 LEA R64, P5, R114, R64, 0x2 ;  /* 0x0000004072404211 */ /* 0x020fc800078a10ff */
[----:B------:R-:W-:Y:S01]  /*1b30*/  @P4 LEA.HI.X R65, R114, R65, R112, 0x2, P5 ;  /* 0x0000004172414211 */ /* 0x000fe200028f1470 */
[----:B------:R-:W-:-:S06]  /*1b40*/  IMAD.MOV.U32 R112, RZ, RZ, RZ ;  /* 0x000000ffff707224 */ /* 0x000fcc00078e00ff */
[----:B------:R1:W5:Y:S01]  /*1b50*/  @P4 LDG.E R112, desc[UR4][R64.64] ;  /* 0x0000000440704981 */ /* 0x000362000c1e1900 */
[----:B------:R-:W1:Y:S01]  /*1b60*/  S2UR UR5, SR_CgaCtaId ;  /* 0x00000000000579c3 */ /* 0x000e620000008800 */
[----:B------:R-:W0:Y:S01]  /*1b70*/  LDCU UR6, c[0x0][0x360] ;  /* 0x00006c00ff0677ac */ /* 0x000e220008000800 */
[----:B------:R-:W0:Y:S01]  /*1b80*/  LDCU UR7, c[0x0][0x360] ;  /* 0x00006c00ff0777ac */ /* 0x000e220008000800 */
[----:B------:R-:W-:Y:S01]  /*1b90*/  UMOV UR4, 0x400 ;  /* 0x0000040000047882 */ /* 0x000fe20000000000 */
[C-C-:B0-----:R-:W-:Y:S02]  /*1ba0*/  IMAD R62, R13.reuse, UR6, R12.reuse ;  /* 0x000000060d3e7c24 */ /* 0x141fe4000f8e020c */
[----:B------:R-:W-:Y:S01]  /*1bb0*/  IMAD R63, R13, UR7, R12 ;  /* 0x000000070d3f7c24 */ /* 0x000fe2000f8e020c */
[----:B-1----:R-:W-:Y:S01]  /*1bc0*/  ULEA UR4, UR5, UR4, 0x18 ;  /* 0x0000000405047291 */ /* 0x002fe2000f8ec0ff */
[----:B------:R-:W0:Y:S03]  /*1bd0*/  LDCU UR5, c[0x0][0x360] ;  /* 0x00006c00ff0577ac */ /* 0x000e260008000800 */
[----:B------:R-:W-:-:S02]  /*1be0*/  IADD3 R64, PT, PT, R70, R63, RZ ;  /* 0x0000003f46407210 */ /* 0x000fc40007ffe0ff */
[----:B------:R-:W-:Y:S02]  /*1bf0*/  LEA R62, R62, UR4, 0x2 ;  /* 0x000000043e3e7c11 */ /* 0x000fe4000f8e10ff */
[C---:B------:R-:W-:Y:S01]  /*1c00*/  LEA R63, R113.reuse, R50, 0x7 ;  /* 0x00000032713f7211 */ /* 0x040fe200078e38ff */
[----:B------:R-:W-:-:S05]  /*1c10*/  IMAD R64, R113, 0x40, R64 ;  /* 0x0000004071407824 */ /* 0x000fca00078e0240 */
[----:B------:R-:W-:Y:S01]  /*1c20*/  LEA R65, R64, UR4, 0x2 ;  /* 0x0000000440417c11 */ /* 0x000fe2000f8e10ff */
[----:B0-----:R-:W-:-:S05]  /*1c30*/  IMAD R64, R13, UR5, R12 ;  /* 0x000000050d407c24 */ /* 0x001fca000f8e020c */
[----:B------:R-:W-:-:S04]  /*1c40*/  LEA R64, R64, UR4, 0x2 ;  /* 0x0000000440407c11 */ /* 0x000fc8000f8e10ff */
[C---:B------:R-:W-:Y:S01]  /*1c50*/  LEA R64, R113.reuse, R64, 0x9 ;  /* 0x0000004071407211 */ /* 0x040fe200078e48ff */
[----:B---3--:R0:W-:Y:S02]  /*1c60*/  STS [R62], R115 ;  /* 0x000000733e007388 */ /* 0x0081e40000000800 */
[C---:B0-----:R-:W-:Y:S01]  /*1c70*/  LEA R115, R113.reuse, R63, 0x9 ;  /* 0x0000003f71737211 */ /* 0x041fe200078e48ff */
[----:B------:R-:W-:Y:S01]  /*1c80*/  IMAD R113, R113, 0x200, R50 ;  /* 0x0000020071717824 */ /* 0x000fe200078e0232 */
[----:B----4-:R0:W-:Y:S04]  /*1c90*/  STS [R50], R117 ;  /* 0x0000007532007388 */ /* 0x0101e80000000800 */
[----:B--2---:R0:W-:Y:S04]  /*1ca0*/  STS [R63], R116 ;  /* 0x000000743f007388 */ /* 0x0041e80000000800 */
[----:B------:R0:W-:Y:S04]  /*1cb0*/  STS [R65], R120 ;  /* 0x0000007841007388 */ /* 0x0001e80000000800 */
[----:B------:R0:W-:Y:S04]  /*1cc0*/  STS [R64], R121 ;  /* 0x0000007940007388 */ /* 0x0001e80000000800 */
[----:B------:R0:W-:Y:S04]  /*1cd0*/  STS [R113], R122 ;  /* 0x0000007a71007388 */ /* 0x0001e80000000800 */
[----:B-----5:R0:W-:Y:S02]  /*1ce0*/  STS [R115], R112 ;  /* 0x0000007073007388 */ /* 0x0201e40000000800 */
.L_x_6:
[----:B------:R-:W-:Y:S05]  /*1cf0*/  BSYNC.RECONVERGENT B0 ;  /* 0x0000000000007941 */ /* 0x000fea0003800200 */
.L_x_5:
[----:B0-----:R-:W0:Y:S01]  /*1d00*/  LDC R113, c[0x0][0x3c8] ;  /* 0x0000f200ff717b82 */ /* 0x001e220000000800 */
[----:B------:R-:W1:Y:S07]  /*1d10*/  LDCU.64 UR4, c[0x0][0x3b0] ;  /* 0x00007600ff0477ac */ /* 0x000e6e0008000a00 */
[----:B------:R-:W2:Y:S08]  /*1d20*/  LDC.64 R62, c[0x0][0x3a8] ;  /* 0x0000ea00ff3e7b82 */ /* 0x000eb00000000a00 */
[----:B------:R-:W3:Y:S01]  /*1d30*/  LDC R115, c[0x0][0x3a0] ;  /* 0x0000e800ff737b82 */ /* 0x000ee20000000800 */
[----:B-1----:R-:W-:Y:S01]  /*1d40*/  UIMAD UR4, UR4, UR5, URZ ;  /* 0x00000005040472a4 */ /* 0x002fe2000f8e02ff */
[----:B------:R-:W-:-:S05]  /*1d50*/  R2UR UR5, R61 ;  /* 0x000000003d0572ca */ /* 0x000fca00000e0000 */
[----:B0-----:R-:W-:Y:S01]  /*1d60*/  IMAD R112, R113, UR4, RZ ;  /* 0x0000000471707c24 */ /* 0x001fe2000f8e02ff */
[----:B------:R-:W-:-:S04]  /*1d70*/  R2UR UR4, R60 ;  /* 0x000000003c0472ca */ /* 0x000fc800000e0000 */
[----:B------:R-:W-:-:S04]  /*1d80*/  SHF.L.U32 R112, R112, 0x5, RZ ;  /* 0x0000000570707819 */ /* 0x000fc800000006ff */
[----:B------:R-:W-:Y:S02]  /*1d90*/  SHF.R.S32.HI R114, RZ, 0x1f, R112 ;  /* 0x0000001fff727819 */ /* 0x000fe40000011470 */
[----:B------:R-:W-:-:S04]  /*1da0*/  IADD3 R65, P5, PT, R112, R77, RZ ;  /* 0x0000004d70417210 */ /* 0x000fc80007fbe0ff */
[----:B------:R-:W-:Y:S02]  /*1db0*/  LEA.HI.X.SX32 R116, R77, R114, 0x1, P5 ;  /* 0x000000724d747211 */ /* 0x000fe400028f0eff */
[----:B--2---:R-:W-:-:S04]  /*1dc0*/  LEA R64, P5, R65, R62, 0x2 ;  /* 0x0000003e41407211 */ /* 0x004fc800078a10ff */
[----:B------:R-:W-:-:S06]  /*1dd0*/  LEA.HI.X R65, R65, R63, R116, 0x2, P5 ;  /* 0x0000003f41417211 */ /* 0x000fcc00028f1474 */
[----:B------:R-:W2:Y:S01]  /*1de0*/  LDG.E R65, desc[UR4][R64.64] ;  /* 0x0000000440417981 */ /* 0x000ea2000c1e1900 */
[----:B------:R-:W-:Y:S05]  /*1df0*/  WARPSYNC.ALL ;  /* 0x0000000000007948 */ /* 0x000fea0003800000 */
[----:B------:R-:W0:Y:S01]  /*1e00*/  S2UR UR5, SR_CgaCtaId ;  /* 0x00000000000579c3 */ /* 0x000e220000008800 */
[----:B------:R-:W-:Y:S02]  /*1e10*/  UMOV UR4, 0x400 ;  /* 0x0000040000047882 */ /* 0x000fe40000000000 */
[----:B0-----:R-:W-:Y:S01]  /*1e20*/  ULEA UR4, UR5, UR4, 0x18 ;  /* 0x0000000405047291 */ /* 0x001fe2000f8ec0ff */
[----:B------:R-:W-:-:S05]  /*1e30*/  R2UR UR5, R61 ;  /* 0x000000003d0572ca */ /* 0x000fca00000e0000 */
[----:B---3--:R-:W-:Y:S02]  /*1e40*/  LEA R116, R115, UR4, 0x7 ;  /* 0x0000000473747c11 */ /* 0x008fe4000f8e38ff */
[----:B------:R-:W-:Y:S02]  /*1e50*/  LEA R120, R12, UR4, 0x2 ;  /* 0x000000040c787c11 */ /* 0x000fe4000f8e10ff */
[----:B------:R-:W-:Y:S01]  /*1e60*/  R2UR UR4, R60 ;  /* 0x000000003c0472ca */ /* 0x000fe200000e0000 */
[----:B------:R-:W-:Y:S01]  /*1e70*/  IMAD R116, R13, 0x4, R116 ;  /* 0x000000040d747824 */ /* 0x000fe200078e0274 */
[----:B------:R-:W-:-:S04]  /*1e80*/  LEA R118, R115, R120, 0x7 ;  /* 0x0000007873767211 */ /* 0x000fc800078e38ff */
[----:B------:R-:W-:Y:S01]  /*1e90*/  LEA R117, R115, R118, 0x7 ;  /* 0x0000007673757211 */ /* 0x000fe200078e38ff */
[----:B--2---:R-:W-:Y:S01]  /*1ea0*/  STS [R50], R65 ;  /* 0x0000004132007388 */ /* 0x004fe20000000800 */
[----:B------:R-:W-:Y:S06]  /*1eb0*/  BAR.SYNC.DEFER_BLOCKING 0x0 ;  /* 0x0000000000007b1d */ /* 0x000fec0000010000 */
[----:B------:R-:W-:Y:S04]  /*1ec0*/  LDS R120, [R120] ;  /* 0x0000000078787984 */ /* 0x000fe80000000800 */
[----:B------:R-:W0:Y:S04]  /*1ed0*/  LDS R121, [R116] ;  /* 0x0000000074797984 */ /* 0x000e280000000800 */
[----:B------:R-:W1:Y:S04]  /*1ee0*/  LDS R118, [R118] ;  /* 0x0000000076767984 */ /* 0x000e680000000800 */
[----:B------:R-:W2:Y:S04]  /*1ef0*/  LDS R117, [R117] ;  /* 0x0000000075757984 */ /* 0x000ea80000000800 */
[----:B------:R-:W3:Y:S01]  /*1f00*/  LDS R122, [R116+0x80] ;  /* 0x00008000747a7984 */ /* 0x000ee20000000800 */
[----:B0-----:R-:W-:Y:S01]  /*1f10*/  FFMA R119, R120, R121, R11 ;  /* 0x0000007978777223 */ /* 0x001fe2000000000b */
[C---:B-1----:R-:W-:Y:S01]  /*1f20*/  FFMA R11, R121.reuse, R118, R4 ;  /* 0x00000076790b7223 */ /* 0x042fe20000000004 */
[----:B------:R-:W-:Y:S01]  /*1f30*/  IADD3 R4, P5, PT, R112, R54, RZ ;  /* 0x0000003670047210 */ /* 0x000fe20007fbe0ff */
[----:B--2---:R-:W-:-:S03]  /*1f40*/  FFMA R6, R121, R117, R6 ;  /* 0x0000007579067223 */ /* 0x004fc60000000006 */
[----:B------:R-:W-:Y:S02]  /*1f50*/  LEA.HI.X.SX32 R65, R54, R114, 0x1, P5 ;  /* 0x0000007236417211 */ /* 0x000fe400028f0eff */
[----:B------:R-:W-:Y:S01]  /*1f60*/  LEA R64, P5, R4, R62, 0x2 ;  /* 0x0000003e04407211 */ /* 0x000fe200078a10ff */
[----:B---3--:R-:W-:Y:S01]  /*1f70*/  FFMA R10, R120, R122, R10 ;  /* 0x0000007a780a7223 */ /* 0x008fe2000000000a */
[C---:B------:R-:W-:Y:S01]  /*1f80*/  FFMA R3, R122.reuse, R118, R3 ;  /* 0x000000767a037223 */ /* 0x040fe20000000003 */
[----:B------:R-:W-:Y:S01]  /*1f90*/  FFMA R7, R122, R117, R7 ;  /* 0x000000757a077223 */ /* 0x000fe20000000007 */
[----:B------:R-:W-:Y:S02]  /*1fa0*/  LEA.HI.X R65, R4, R63, R65, 0x2, P5 ;  /* 0x0000003f04417211 */ /* 0x000fe400028f1441 */
[----:B------:R-:W0:Y:S01]  /*1fb0*/  LDS R4, [R116+0x100] ;  /* 0x0001000074047984 */ /* 0x000e220000000800 */
[----:B------:R-:W-:Y:S06]  /*1fc0*/  BAR.SYNC.DEFER_BLOCKING 0x0 ;  /* 0x0000000000007b1d */ /* 0x000fec0000010000 */
[----:B------:R1:W2:Y:S01]  /*1fd0*/  LDG.E R65, desc[UR4][R64.64] ;  /* 0x0000000440417981 */ /* 0x0002a2000c1e1900 */
[----:B------:R-:W-:-:S02]  /*1fe0*/  R2UR UR4, R60 ;  /* 0x000000003c0472ca */ /* 0x000fc400000e0000 */
[----:B------:R-:W-:Y:S01]  /*1ff0*/  R2UR UR5, R61 ;  /* 0x000000003d0572ca */ /* 0x000fe200000e0000 */
[----:B0-----:R-:W-:Y:S01]  /*2000*/  FFMA R123, R120, R4, R9 ;  /* 0x00000004787b7223 */ /* 0x001fe20000000009 */
[----:B------:R-:W-:Y:S01]  /*2010*/  FFMA R124, R4, R118, R5 ;  /* 0x00000076047c7223 */ /* 0x000fe20000000005 */
[----:B------:R-:W-:Y:S01]  /*2020*/  IADD3 R5, P5, PT, R112, R17, RZ ;  /* 0x0000001170057210 */ /* 0x000fe20007fbe0ff */
[----:B------:R-:W-:-:S03]  /*2030*/  FFMA R8, R4, R117, R8 ;  /* 0x0000007504087223 */ /* 0x000fc60000000008 */
[----:B-1----:R-:W-:Y:S02]  /*2040*/  LEA.HI.X.SX32 R64, R17, R114, 0x1, P5 ;  /* 0x0000007211407211 */ /* 0x002fe400028f0eff */
[----:B------:R-:W-:-:S04]  /*2050*/  LEA R4, P5, R5, R62, 0x2 ;  /* 0x0000003e05047211 */ /* 0x000fc800078a10ff */
[----:B------:R-:W-:Y:S01]  /*2060*/  LEA.HI.X R5, R5, R63, R64, 0x2, P5 ;  /* 0x0000003f05057211 */ /* 0x000fe200028f1440 */
[----:B--2---:R-:W-:Y:S01]  /*2070*/  STS [R50], R65 ;  /* 0x0000004132007388 */ /* 0x004fe20000000800 */
[----:B------:R-:W-:Y:S06]  /*2080*/  BAR.SYNC.DEFER_BLOCKING 0x0 ;  /* 0x0000000000007b1d */ /* 0x000fec0000010000 */
[----:B------:R-:W-:Y:S04]  /*2090*/  LDS R121, [R14] ;  /* 0x000000000e797984 */ /* 0x000fe80000000800 */
[----:B------:R-:W0:Y:S04]  /*20a0*/  LDS R120, [R116] ;  /* 0x0000000074787984 */ /* 0x000e280000000800 */
[----:B------:R-:W1:Y:S04]  /*20b0*/  LDS R122, [R116+0x80] ;  /* 0x00008000747a7984 */ /* 0x000e680000000800 */
[----:B------:R-:W2:Y:S04]  /*20c0*/  LDS R9, [R116+0x100] ;  /* 0x0001000074097984 */ /* 0x000ea80000000800 */
[----:B------:R-:W3:Y:S04]  /*20d0*/  LDS R118, [R15] ;  /* 0x000000000f767984 */ /* 0x000ee80000000800 */
[----:B------:R-:W4:Y:S01]  /*20e0*/  LDS R65, [R16] ;  /* 0x0000000010417984 */ /* 0x000f220000000800 */
[----:B------:R-:W-:Y:S01]  /*20f0*/  BAR.SYNC.DEFER_BLOCKING 0x0 ;  /* 0x0000000000007b1d */ /* 0x000fe20000010000 */
[----:B0-----:R-:W-:-:S05]  /*2100*/  FFMA R119, R121, R120, R119 ;  /* 0x0000007879777223 */ /* 0x001fca0000000077 */
[----:B------:R-:W5:Y:S01]  /*2110*/  LDG.E R5, desc[UR4][R4.64] ;  /* 0x0000000404057981 */ /* 0x000f62000c1e1900 */
[C---:B-1----:R-:W-:Y:S01]  /*2120*/  FFMA R10, R121.reuse, R122, R10 ;  /* 0x0000007a790a7223 */ /* 0x042fe2000000000a */
[----:B--2---:R-:W-:Y:S01]  /*2130*/  FFMA R123, R121, R9, R123 ;  /* 0x00000009797b7223 */ /* 0x004fe2000000007b */
[-C--:B---3--:R-:W-:Y:S01]  /*2140*/  FFMA R3, R122, R118.reuse, R3 ;  /* 0x000000767a037223 */ /* 0x088fe20000000003 */
[-C--:B------:R-:W-:Y:S01]  /*2150*/  FFMA R11, R120, R118.reuse, R11 ;  /* 0x00000076780b7223 */ /* 0x080fe2000000000b */
[C---:B------:R-:W-:Y:S01]  /*2160*/  FFMA R124, R9.reuse, R118, R124 ;  /* 0x00000076097c7223 */ /* 0x040fe2000000007c */
[-C--:B----4-:R-:W-:Y:S01]  /*2170*/  FFMA R122, R122, R65.reuse, R7 ;  /* 0x000000417a7a7223 */ /* 0x090fe20000000007 */
[-C--:B------:R-:W-:Y:S01]  /*2180*/  FFMA R6, R120, R65.reuse, R6 ;  /* 0x0000004178067223 */ /* 0x080fe20000000006 */
[----:B------:R-:W-:Y:S01]  /*2190*/  R2UR UR4, R60 ;  /* 0x000000003c0472ca */ /* 0x000fe200000e0000 */
[----:B------:R-:W-:Y:S01]  /*21a0*/  FFMA R9, R9, R65, R8 ;  /* 0x0000004109097223 */ /* 0x000fe20000000008 */
[----:B------:R-:W-:Y:S01]  /*21b0*/  R2UR UR5, R61 ;  /* 0x000000003d0572ca */ /* 0x000fe200000e0000 */
[----:B-----5:R0:W-:Y:S01]  /*21c0*/  STS [R50], R5 ;  /* 0x0000000532007388 */ /* 0x0201e20000000800 */
[----:B------:R-:W-:Y:S06]  /*21d0*/  BAR.SYNC.DEFER_BLOCKING 0x0 ;  /* 0x0000000000007b1d */ /* 0x000fec0000010000 */
[----:B------:R-:W-:Y:S04]  /*21e0*/  LDS R118, [R116] ;  /* 0x0000000074767984 */ /* 0x000fe80000000800 */
[----:B------:R-:W-:Y:S04]  /*21f0*/  LDS R117, [R116+0x80] ;  /* 0x0000800074757984 */ /* 0x000fe80000000800 */
[----:B------:R-:W-:Y:S04]  /*2200*/  LDS R64, [R116+0x100] ;  /* 0x0001000074407984 */ /* 0x000fe80000000800 */
[----:B------:R-:W1:Y:S04]  /*2210*/  LDS R7, [R49] ;  /* 0x0000000031077984 */ /* 0x000e680000000800 */
[----:B------:R-:W2:Y:S01]  /*2220*/  LDS R120, [R47] ;  /* 0x000000002f787984 */ /* 0x000ea20000000800 */
[----:B0-----:R-:W-:-:S04]  /*2230*/  IADD3 R5, P5, PT, R112, R18, RZ ;  /* 0x0000001270057210 */ /* 0x001fc80007fbe0ff */
[----:B------:R-:W-:Y:S02]  /*2240*/  LEA.HI.X.SX32 R8, R18, R114, 0x1, P5 ;  /* 0x0000007212087211 */ /* 0x000fe400028f0eff */
[----:B------:R-:W-:-:S04]  /*2250*/  LEA R4, P5, R5, R62, 0x2 ;  /* 0x0000003e05047211 */ /* 0x000fc800078a10ff */
[----:B------:R-:W-:Y:S01]  /*2260*/  LEA.HI.X R5, R5, R63, R8, 0x2, P5 ;  /* 0x0000003f05057211 */ /* 0x000fe200028f1408 */
[-C--:B-1----:R-:W-:Y:S01]  /*2270*/  FFMA R11, R118, R7.reuse, R11 ;  /* 0x00000007760b7223 */ /* 0x082fe2000000000b */
[CC--:B------:R-:W-:Y:S01]  /*2280*/  FFMA R3, R117.reuse, R7.reuse, R3 ;  /* 0x0000000775037223 */ /* 0x0c0fe20000000003 */
[----:B------:R-:W-:Y:S02]  /*2290*/  FFMA R124, R64, R7, R124 ;  /* 0x00000007407c7223 */ /* 0x000fe4000000007c */
[----:B------:R-:W0:Y:S01]  /*22a0*/  LDS R7, [R48] ;  /* 0x0000000030077984 */ /* 0x000e220000000800 */
[----:B------:R-:W-:Y:S06]  /*22b0*/  BAR.SYNC.DEFER_BLOCKING 0x0 ;  /* 0x0000000000007b1d */ /* 0x000fec0000010000 */
[----:B------:R-:W3:Y:S01]  /*22c0*/  LDG.E R5, desc[UR4][R4.64] ;  /* 0x0000000404057981 */ /* 0x000ee2000c1e1900 */
[C---:B--2---:R-:W-:Y:S01]  /*22d0*/  FFMA R119, R120.reuse, R118, R119 ;  /* 0x0000007678777223 */ /* 0x044fe20000000077 */
[C---:B------:R-:W-:Y:S01]  /*22e0*/  FFMA R10, R120.reuse, R117, R10 ;  /* 0x00000075780a7223 */ /* 0x040fe2000000000a */
[----:B------:R-:W-:Y:S01]  /*22f0*/  FFMA R123, R120, R64, R123 ;  /* 0x00000040787b7223 */ /* 0x000fe2000000007b */
[-C--:B0-----:R-:W-:Y:S01]  /*2300*/  FFMA R6, R118, R7.reuse, R6 ;  /* 0x0000000776067223 */ /* 0x081fe20000000006 */
[-C--:B------:R-:W-:Y:S01]  /*2310*/  FFMA R122, R117, R7.reuse, R122 ;  /* 0x00000007757a7223 */ /* 0x080fe2000000007a */
[----:B------:R-:W-:Y:S01]  /*2320*/  FFMA R9, R64, R7, R9 ;  /* 0x0000000740097223 */ /* 0x000fe20000000009 */
[----:B------:R-:W-:-:S02]  /*2330*/  R2UR UR4, R60 ;  /* 0x000000003c0472ca */ /* 0x000fc400000e0000 */
[----:B------:R-:W-:Y:S01]  /*2340*/  R2UR UR5, R61 ;  /* 0x000000003d0572ca */ /* 0x000fe200000e0000 */
[----:B---3--:R0:W-:Y:S01]  /*2350*/  STS [R50], R5 ;  /* 0x0000000532007388 */ /* 0x0081e20000000800 */
[----:B------:R-:W-:Y:S01]  /*2360*/  BAR.SYNC.DEFER_BLOCKING 0x0 ;  /* 0x0000000000007b1d */ /* 0x000fe20000010000 */
[----:B0-----:R-:W-:-:S04]  /*2370*/  IADD3 R5, P5, PT, R112, R19, RZ ;  /* 0x0000001370057210 */ /* 0x001fc80007fbe0ff */
[----:B------:R-:W-:Y:S01]  /*2380*/  LEA.HI.X.SX32 R64, R19, R114, 0x1, P5 ;  /* 0x0000007213407211 */ /* 0x000fe200028f0eff */
[----:B------:R-:W-:Y:S04]  /*2390*/  LDS R120, [R51] ;  /* 0x0000000033787984 */ /* 0x000fe80000000800 */
[----:B------:R-:W0:Y:S04]  /*23a0*/  LDS R118, [R116] ;  /* 0x0000000074767984 */ /* 0x000e280000000800 */
[----:B------:R-:W1:Y:S04]  /*23b0*/  LDS R65, [R116+0x80] ;  /* 0x0000800074417984 */ /* 0x000e680000000800 */
[----:B------:R-:W2:Y:S04]  /*23c0*/  LDS R8, [R116+0x100] ;  /* 0x0001000074087984 */ /* 0x000ea80000000800 */
[----:B------:R-:W3:Y:S04]  /*23d0*/  LDS R117, [R53] ;  /* 0x0000000035757984 */ /* 0x000ee80000000800 */
[----:B------:R-:W4:Y:S01]  /*23e0*/  LDS R7, [R52] ;  /* 0x0000000034077984 */ /* 0x000f220000000800 */
[----:B------:R-:W-:-:S04]  /*23f0*/  LEA R4, P5, R5, R62, 0x2 ;  /* 0x0000003e05047211 */ /* 0x000fc800078a10ff */
[----:B------:R-:W-:Y:S01]  /*2400*/  LEA.HI.X R5, R5, R63, R64, 0x2, P5 ;  /* 0x0000003f05057211 */ /* 0x000fe200028f1440 */
[----:B------:R-:W-:Y:S06]  /*2410*/  BAR.SYNC.DEFER_BLOCKING 0x0 ;  /* 0x0000000000007b1d */ /* 0x000fec0000010000 */
[----:B------:R-:W5:Y:S01]  /*2420*/  LDG.E R5, desc[UR4][R4.64] ;  /* 0x0000000404057981 */ /* 0x000f62000c1e1900 */
[C---:B0-----:R-:W-:Y:S01]  /*2430*/  FFMA R119, R120.reuse, R118, R119 ;  /* 0x0000007678777223 */ /* 0x041fe20000000077 */
[C---:B-1----:R-:W-:Y:S01]  /*2440*/  FFMA R10, R120.reuse, R65, R10 ;  /* 0x00000041780a7223 */ /* 0x042fe2000000000a */
[----:B--2---:R-:W-:Y:S01]  /*2450*/  FFMA R123, R120, R8, R123 ;  /* 0x00000008787b7223 */ /* 0x004fe2000000007b */
[-C--:B---3--:R-:W-:Y:S01]  /*2460*/  FFMA R11, R118, R117.reuse, R11 ;  /* 0x00000075760b7223 */ /* 0x088fe2000000000b */
[CC--:B------:R-:W-:Y:S01]  /*2470*/  FFMA R3, R65.reuse, R117.reuse, R3 ;  /* 0x0000007541037223 */ /* 0x0c0fe20000000003 */
[----:B------:R-:W-:Y:S01]  /*2480*/  FFMA R124, R8, R117, R124 ;  /* 0x00000075087c7223 */ /* 0x000fe2000000007c */
[-C--:B----4-:R-:W-:Y:S01]  /*2490*/  FFMA R6, R118, R7.reuse, R6 ;  /* 0x0000000776067223 */ /* 0x090fe20000000006 */
[-C--:B------:R-:W-:Y:S01]  /*24a0*/  FFMA R121, R65, R7.reuse, R122 ;  /* 0x0000000741797223 */ /* 0x080fe2000000007a */
[----:B------:R-:W-:Y:S01]  /*24b0*/  FFMA R8, R8, R7, R9 ;  /* 0x0000000708087223 */ /* 0x000fe20000000009 */
[----:B------:R-:W-:-:S02]  /*24c0*/  R2UR UR4, R60 ;  /* 0x000000003c0472ca */ /* 0x000fc400000e0000 */
[----:B------:R-:W-:Y:S01]  /*24d0*/  R2UR UR5, R61 ;  /* 0x000000003d0572ca */ /* 0x000fe200000e0000 */
[----:B-----5:R0:W-:Y:S01]  /*24e0*/  STS [R50], R5 ;  /* 0x0000000532007388 */ /* 0x0201e20000000800 */
[----:B------:R-:W-:Y:S06]  /*24f0*/  BAR.SYNC.DEFER_BLOCKING 0x0 ;  /* 0x0000000000007b1d */ /* 0x000fec0000010000 */
[----:B------:R-:W-:Y:S04]  /*2500*/  LDS R120, [R55] ;  /* 0x0000000037787984 */ /* 0x000fe80000000800 */
[----:B------:R-:W1:Y:S04]  /*2510*/  LDS R64, [R116] ;  /* 0x0000000074407984 */ /* 0x000e680000000800 */
[----:B------:R-:W2:Y:S04]  /*2520*/  LDS R118, [R116+0x80] ;  /* 0x0000800074767984 */ /* 0x000ea80000000800 */
[----:B------:R-:W3:Y:S04]  /*2530*/  LDS R117, [R116+0x100] ;  /* 0x0001000074757984 */ /* 0x000ee80000000800 */
[----:B------:R-:W4:Y:S04]  /*2540*/  LDS R65, [R57] ;  /* 0x0000000039417984 */ /* 0x000f280000000800 */
[----:B------:R-:W5:Y:S01]  /*2550*/  LDS R7, [R56] ;  /* 0x0000000038077984 */ /* 0x000f620000000800 */
[----:B0-----:R-:W-:Y:S01]  /*2560*/  IADD3 R5, P5, PT, R112, R20, RZ ;  /* 0x0000001470057210 */ /* 0x001fe20007fbe0ff */
[C---:B-1----:R-:W-:Y:S01]  /*2570*/  FFMA R119, R120.reuse, R64, R119 ;  /* 0x0000004078777223 */ /* 0x042fe20000000077 */
[C---:B--2---:R-:W-:Y:S01]  /*2580*/  FFMA R10, R120.reuse, R118, R10 ;  /* 0x00000076780a7223 */ /* 0x044fe2000000000a */
[----:B---3--:R-:W-:Y:S01]  /*2590*/  FFMA R123, R120, R117, R123 ;  /* 0x00000075787b7223 */ /* 0x008fe2000000007b */
[----:B------:R-:W-:-:S02]  /*25a0*/  LEA.HI.X.SX32 R120, R20, R114, 0x1, P5 ;  /* 0x0000007214787211 */ /* 0x000fc400028f0eff */
[----:B------:R-:W-:-:S04]  /*25b0*/  LEA R4, P5, R5, R62, 0x2 ;  /* 0x0000003e05047211 */ /* 0x000fc800078a10ff */
[----:B------:R-:W-:Y:S01]  /*25c0*/  LEA.HI.X R5, R5, R63, R120, 0x2, P5 ;  /* 0x0000003f05057211 */ /* 0x000fe200028f1478 */
[----:B------:R-:W-:Y:S06]  /*25d0*/  BAR.SYNC.DEFER_BLOCKING 0x0 ;  /* 0x0000000000007b1d */ /* 0x000fec0000010000 */
[----:B------:R-:W2:Y:S01]  /*25e0*/  LDG.E R5, desc[UR4][R4.64] ;  /* 0x0000000404057981 */ /* 0x000ea2000c1e1900 */
[-C--:B----4-:R-:W-:Y:S01]  /*25f0*/  FFMA R11, R64, R65.reuse, R11 ;  /* 0x00000041400b7223 */ /* 0x090fe2000000000b */
[-C--:B------:R-:W-:Y:S01]  /*2600*/  FFMA R3, R118, R65.reuse, R3 ;  /* 0x0000004176037223 */ /* 0x080fe20000000003 */
[C---:B------:R-:W-:Y:S01]  /*2610*/  FFMA R124, R117.reuse, R65, R124 ;  /* 0x00000041757c7223 */ /* 0x040fe2000000007c */
[-C--:B-----5:R-:W-:Y:S01]  /*2620*/  FFMA R6, R64, R7.reuse, R6 ;  /* 0x0000000740067223 */ /* 0x0a0fe20000000006 */
[-C--:B------:R-:W-:Y:S01]  /*2630*/  FFMA R120, R118, R7.reuse, R121 ;  /* 0x0000000776787223 */ /* 0x080fe20000000079 */
[----:B------:R-:W-:Y:S01]  /*2640*/  FFMA R8, R117, R7, R8 ;  /* 0x0000000775087223 */ /* 0x000fe20000000008 */
[----:B------:R-:W-:-:S02]  /*2650*/  R2UR UR4, R60 ;  /* 0x000000003c0472ca */ /* 0x000fc400000e0000 */
[----:B------:R-:W-:Y:S01]  /*2660*/  R2UR UR5, R61 ;  /* 0x000000003d0572ca */ /* 0x000fe200000e0000 */
[----:B--2---:R0:W-:Y:S01]  /*2670*/  STS [R50], R5 ;  /* 0x0000000532007388 */ /* 0x0041e20000000800 */
        /* <DEDUP_REMOVED lines=16> */
[C---:B----4-:R-:W-:Y:S01]  /*2780*/  FFMA R11, R64.reuse, R118, R11 ;  /* 0x00000076400b7223 */ /* 0x050fe2000000000b */
[-C--:B-----5:R-:W-:Y:S01]  /*2790*/  FFMA R6, R64, R7.reuse, R6 ;  /* 0x0000000740067223 */ /* 0x0a0fe20000000006 */
[----:B------:R-:W-:Y:S01]  /*27a0*/  LEA R64, R115, R66, 0x2 ;  /* 0x0000004273407211 */ /* 0x000fe200078e10ff */
[-C--:B------:R-:W-:Y:S01]  /*27b0*/  FFMA R3, R65, R118.reuse, R3 ;  /* 0x0000007641037223 */ /* 0x080fe20000000003 */
[----:B------:R-:W-:Y:S01]  /*27c0*/  FFMA R124, R9, R118, R124 ;  /* 0x00000076097c7223 */ /* 0x000fe2000000007c */
        /* <DEDUP_REMOVED lines=8> */
[----:B------:R-:W2:Y:S04]  /*2850*/  LDS R4, [R69] ;  /* 0x0000000045047984 */ /* 0x000ea80000000800 */
[----:B------:R-:W3:Y:S04]  /*2860*/  LDS R65, [R64] ;  /* 0x0000000040417984 */ /* 0x000ee80000000800 */
[----:B------:R-:W4:Y:S04]  /*2870*/  LDS R7, [R116+0x80] ;  /* 0x0000800074077984 */ /* 0x000f280000000800 */
[----:B------:R-:W5:Y:S01]  /*2880*/  LDS R9, [R116+0x100] ;  /* 0x0001000074097984 */ /* 0x000f620000000800 */
[----:B0-----:R-:W-:Y:S01]  /*2890*/  IADD3 R5, P5, PT, R112, R22, RZ ;  /* 0x0000001670057210 */ /* 0x001fe20007fbe0ff */
[----:B-1----:R-:W-:Y:S01]  /*28a0*/  FFMA R119, R122, R118, R119 ;  /* 0x000000767a777223 */ /* 0x002fe20000000077 */
[C---:B--2---:R-:W-:Y:S01]  /*28b0*/  FFMA R11, R118.reuse, R4, R11 ;  /* 0x00000004760b7223 */ /* 0x044fe2000000000b */
[----:B---3--:R-:W-:Y:S01]  /*28c0*/  FFMA R6, R118, R65, R6 ;  /* 0x0000004176067223 */ /* 0x008fe20000000006 */
[----:B------:R-:W-:Y:S01]  /*28d0*/  LEA.HI.X.SX32 R118, R22, R114, 0x1, P5 ;  /* 0x0000007216767211 */ /* 0x000fe200028f0eff */
[-C--:B----4-:R-:W-:Y:S01]  /*28e0*/  FFMA R3, R7, R4.reuse, R3 ;  /* 0x0000000407037223 */ /* 0x090fe20000000003 */
[----:B-----5:R-:W-:Y:S01]  /*28f0*/  FFMA R124, R9, R4, R124 ;  /* 0x00000004097c7223 */ /* 0x020fe2000000007c */
[----:B------:R-:W-:-:S04]  /*2900*/  LEA R4, P5, R5, R62, 0x2 ;  /* 0x0000003e05047211 */ /* 0x000fc800078a10ff */
[----:B------:R-:W-:Y:S01]  /*2910*/  LEA.HI.X R5, R5, R63, R118, 0x2, P5 ;  /* 0x0000003f05057211 */ /* 0x000fe200028f1476 */
[----:B------:R-:W-:Y:S06]  /*2920*/  BAR.SYNC.DEFER_BLOCKING 0x0 ;  /* 0x0000000000007b1d */ /* 0x000fec0000010000 */
[----:B------:R-:W2:Y:S01]  /*2930*/  LDG.E R117, desc[UR4][R4.64] ;  /* 0x0000000404757981 */ /* 0x000ea2000c1e1900 */
[C---:B------:R-:W-:Y:S01]  /*2940*/  FFMA R10, R122.reuse, R7, R10 ;  /* 0x000000077a0a7223 */ /* 0x040fe2000000000a */
[----:B------:R-:W-:Y:S01]  /*2950*/  FFMA R123, R122, R9, R123 ;  /* 0x000000097a7b7223 */ /* 0x000fe2000000007b */
[----:B------:R-:W-:Y:S01]  /*2960*/  FFMA R8, R9, R65, R8 ;  /* 0x0000004109087223 */ /* 0x000fe20000000008 */
[C---:B------:R-:W-:Y:S01]  /*2970*/  IMAD R9, R115.reuse, 0x4, R64 ;  /* 0x0000000473097824 */ /* 0x040fe200078e0240 */
[----:B------:R-:W-:-:S02]  /*2980*/  LEA R122, R115, R68, 0x2 ;  /* 0x00000044737a7211 */ /* 0x000fc400078e10ff */
[----:B------:R-:W-:Y:S01]  /*2990*/  LEA R118, R115, R69, 0x2 ;  /* 0x0000004573767211 */ /* 0x000fe200078e10ff */
[----:B------:R-:W-:Y:S01]  /*29a0*/  FFMA R120, R7, R65, R120 ;  /* 0x0000004107787223 */ /* 0x000fe20000000078 */
[----:B------:R-:W-:Y:S02]  /*29b0*/  R2UR UR4, R60 ;  /* 0x000000003c0472ca */ /* 0x000fe400000e0000 */
[----:B------:R-:W-:Y:S01]  /*29c0*/  R2UR UR5, R61 ;  /* 0x000000003d0572ca */ /* 0x000fe200000e0000 */
[----:B--2---:R-:W-:Y:S01]  /*29d0*/  STS [R50], R117 ;  /* 0x0000007532007388 */ /* 0x004fe20000000800 */
[----:B------:R-:W-:Y:S06]  /*29e0*/  BAR.SYNC.DEFER_BLOCKING 0x0 ;  /* 0x0000000000007b1d */ /* 0x000fec0000010000 */
[----:B------:R-:W-:Y:S04]  /*29f0*/  LDS R9, [R9] ;  /* 0x0000000009097984 */ /* 0x000fe80000000800 */
[----:B------:R-:W-:Y:S04]  /*2a00*/  LDS R122, [R122] ;  /* 0x000000007a7a7984 */ /* 0x000fe80000000800 */
[----:B------:R-:W-:Y:S04]  /*2a10*/  LDS R64, [R118] ;  /* 0x0000000076407984 */ /* 0x000fe80000000800 */
[----:B------:R-:W0:Y:S04]  /*2a20*/  LDS R5, [R116+0x80] ;  /* 0x0000800074057984 */ /* 0x000e280000000800 */
[----:B------:R-:W1:Y:S04]  /*2a30*/  LDS R65, [R116] ;  /* 0x0000000074417984 */ /* 0x000e680000000800 */
[----:B------:R-:W2:Y:S01]  /*2a40*/  LDS R7, [R116+0x100] ;  /* 0x0001000074077984 */ /* 0x000ea20000000800 */
[----:B0-----:R-:W-:Y:S01]  /*2a50*/  FFMA R10, R122, R5, R10 ;  /* 0x000000057a0a7223 */ /* 0x001fe2000000000a */
[C---:B------:R-:W-:Y:S01]  /*2a60*/  FFMA R3, R5.reuse, R64, R3 ;  /* 0x0000004005037223 */ /* 0x040fe20000000003 */
[----:B------:R-:W-:Y:S01]  /*2a70*/  FFMA R120, R5, R9, R120 ;  /* 0x0000000905787223 */ /* 0x000fe20000000078 */
[----:B------:R-:W-:Y:S01]  /*2a80*/  IADD3 R5, P5, PT, R112, R23, RZ ;  /* 0x0000001770057210 */ /* 0x000fe20007fbe0ff */
[C---:B-1----:R-:W-:Y:S01]  /*2a90*/  FFMA R119, R122.reuse, R65, R119 ;  /* 0x000000417a777223 */ /* 0x042fe20000000077 */
[----:B--2---:R-:W-:-:S02]  /*2aa0*/  FFMA R123, R122, R7, R123 ;  /* 0x000000077a7b7223 */ /* 0x004fc4000000007b */
[----:B------:R-:W-:Y:S02]  /*2ab0*/  LEA.HI.X.SX32 R122, R23, R114, 0x1, P5 ;  /* 0x00000072177a7211 */ /* 0x000fe400028f0eff */
[----:B------:R-:W-:-:S04]  /*2ac0*/  LEA R4, P5, R5, R62, 0x2 ;  /* 0x0000003e05047211 */ /* 0x000fc800078a10ff */
[----:B------:R-:W-:Y:S01]  /*2ad0*/  LEA.HI.X R5, R5, R63, R122, 0x2, P5 ;  /* 0x0000003f05057211 */ /* 0x000fe200028f147a */
[----:B------:R-:W-:Y:S06]  /*2ae0*/  BAR.SYNC.DEFER_BLOCKING 0x0 ;  /* 0x0000000000007b1d */ /* 0x000fec0000010000 */
[----:B------:R-:W2:Y:S01]  /*2af0*/  LDG.E R5, desc[UR4][R4.64] ;  /* 0x0000000404057981 */ /* 0x000ea2000c1e1900 */
[C---:B------:R-:W-:Y:S01]  /*2b00*/  IMAD R122, R115.reuse, 0x4, R68 ;  /* 0x00000004737a7824 */ /* 0x040fe200078e0244 */
[----:B------:R-:W-:-:S04]  /*2b10*/  LEA R118, R115, R118, 0x2 ;  /* 0x0000007673767211 */ /* 0x000fc800078e10ff */
[----:B------:R-:W-:Y:S01]  /*2b20*/  LEA R122, R115, R122, 0x2 ;  /* 0x0000007a737a7211 */ /* 0x000fe200078e10ff */
[CC--:B------:R-:W-:Y:S01]  /*2b30*/  FFMA R6, R65.reuse, R9.reuse, R6 ;  /* 0x0000000941067223 */ /* 0x0c0fe20000000006 */
[-C--:B------:R-:W-:Y:S01]  /*2b40*/  FFMA R11, R65, R64.reuse, R11 ;  /* 0x00000040410b7223 */ /* 0x080fe2000000000b */
[C---:B------:R-:W-:Y:S01]  /*2b50*/  FFMA R124, R7.reuse, R64, R124 ;  /* 0x00000040077c7223 */ /* 0x040fe2000000007c */
[----:B------:R-:W-:Y:S01]  /*2b60*/  FFMA R8, R7, R9, R8 ;  /* 0x0000000907087223 */ /* 0x000fe20000000008 */
[----:B------:R-:W-:Y:S02]  /*2b70*/  R2UR UR4, R60 ;  /* 0x000000003c0472ca */ /* 0x000fe400000e0000 */
        /* <DEDUP_REMOVED lines=20> */
[----:B------:R-:W-:Y:S02]  /*2cc0*/  IMAD R118, R115, 0x4, R118 ;  /* 0x0000000473767824 */ /* 0x000fe400078e0276 */
[C---:B------:R-:W-:Y:S01]  /*2cd0*/  FFMA R10, R122.reuse, R7, R10 ;  /* 0x000000077a0a7223 */ /* 0x040fe2000000000a */
        /* <DEDUP_REMOVED lines=17> */
[----:B------:R-:W-:-:S02]  /*2df0*/  LEA.HI.X.SX32 R64, R25, R114, 0x1, P5 ;  /* 0x0000007219407211 */ /* 0x000fc400028f0eff */
[----:B------:R-:W-:-:S04]  /*2e00*/  LEA R4, P5, R5, R62, 0x2 ;  /* 0x0000003e05047211 */ /* 0x000fc800078a10ff */
[----:B------:R-:W-:Y:S01]  /*2e10*/  LEA.HI.X R5, R5, R63, R64, 0x2, P5 ;  /* 0x0000003f05057211 */ /* 0x000fe200028f1440 */
[----:B------:R-:W-:Y:S06]  /*2e20*/  BAR.SYNC.DEFER_BLOCKING 0x0 ;  /* 0x0000000000007b1d */ /* 0x000fec0000010000 */
[----:B------:R-:W2:Y:S01]  /*2e30*/  LDG.E R5, desc[UR4][R4.64] ;  /* 0x0000000404057981 */ /* 0x000ea2000c1e1900 */
[----:B------:R-:W-:Y:S01]  /*2e40*/  LEA R64, R115, R73, 0x2 ;  /* 0x0000004973407211 */ /* 0x000fe200078e10ff */
[-C--:B----4-:R-:W-:Y:S01]  /*2e50*/  FFMA R3, R7, R122.reuse, R3 ;  /* 0x0000007a07037223 */ /* 0x090fe20000000003 */
[----:B-----5:R-:W-:Y:S01]  /*2e60*/  FFMA R124, R9, R122, R124 ;  /* 0x0000007a097c7223 */ /* 0x020fe2000000007c */
[----:B------:R-:W-:Y:S01]  /*2e70*/  FFMA R10, R117, R7, R10 ;  /* 0x00000007750a7223 */ /* 0x000fe2000000000a */
[----:B------:R-:W-:Y:S01]  /*2e80*/  FFMA R120, R7, R65, R120 ;  /* 0x0000004107787223 */ /* 0x000fe20000000078 */
[----:B------:R-:W-:Y:S01]  /*2e90*/  LEA R122, R115, R118, 0x2 ;  /* 0x00000076737a7211 */ /* 0x000fe200078e10ff */
[----:B------:R-:W-:Y:S01]  /*2ea0*/  FFMA R123, R117, R9, R123 ;  /* 0x00000009757b7223 */ /* 0x000fe2000000007b */
[----:B------:R-:W-:Y:S01]  /*2eb0*/  FFMA R8, R9, R65, R8 ;  /* 0x0000004109087223 */ /* 0x000fe20000000008 */
[----:B------:R-:W-:-:S02]  /*2ec0*/  R2UR UR4, R60 ;  /* 0x000000003c0472ca */ /* 0x000fc400000e0000 */
[----:B------:R-:W-:Y:S01]  /*2ed0*/  R2UR UR5, R61 ;  /* 0x000000003d0572ca */ /* 0x000fe200000e0000 */
[----:B--2---:R0:W-:Y:S01]  /*2ee0*/  STS [R50], R5 ;  /* 0x0000000532007388 */ /* 0x0041e20000000800 */
[----:B------:R-:W-:Y:S06]  /*2ef0*/  BAR.SYNC.DEFER_BLOCKING 0x0 ;  /* 0x0000000000007b1d */ /* 0x000fec0000010000 */
[----:B------:R-:W-:Y:S04]  /*2f00*/  LDS R118, [R116] ;  /* 0x0000000074767984 */ /* 0x000fe80000000800 */
[----:B------:R-:W1:Y:S04]  /*2f10*/  LDS R7, [R64] ;  /* 0x0000000040077984 */ /* 0x000e680000000800 */
[----:B------:R-:W-:Y:S04]  /*2f20*/  LDS R9, [R116+0x80] ;  /* 0x0000800074097984 */ /* 0x000fe80000000800 */
[----:B------:R-:W-:Y:S04]  /*2f30*/  LDS R65, [R116+0x100] ;  /* 0x0001000074417984 */ /* 0x000fe80000000800 */
[----:B------:R-:W2:Y:S04]  /*2f40*/  LDS R4, [R74] ;  /* 0x000000004a047984 */ /* 0x000ea80000000800 */
[----:B------:R-:W3:Y:S01]  /*2f50*/  LDS R122, [R122] ;  /* 0x000000007a7a7984 */ /* 0x000ee20000000800 */
[----:B0-----:R-:W-:Y:S01]  /*2f60*/  IADD3 R5, P5, PT, R112, R26, RZ ;  /* 0x0000001a70057210 */ /* 0x001fe20007fbe0ff */
[----:B-1----:R-:W-:-:S03]  /*2f70*/  FFMA R117, R118, R7, R6 ;  /* 0x0000000776757223 */ /* 0x002fc60000000006 */
[----:B------:R-:W-:Y:S01]  /*2f80*/  LEA.HI.X.SX32 R6, R26, R114, 0x1, P5 ;  /* 0x000000721a067211 */ /* 0x000fe200028f0eff */
[C---:B--2---:R-:W-:Y:S01]  /*2f90*/  FFMA R119, R4.reuse, R118, R119 ;  /* 0x0000007604777223 */ /* 0x044fe20000000077 */
[C---:B------:R-:W-:Y:S01]  /*2fa0*/  FFMA R10, R4.reuse, R9, R10 ;  /* 0x00000009040a7223 */ /* 0x040fe2000000000a */
[----:B------:R-:W-:Y:S01]  /*2fb0*/  FFMA R123, R4, R65, R123 ;  /* 0x00000041047b7223 */ /* 0x000fe2000000007b */
[----:B------:R-:W-:-:S04]  /*2fc0*/  LEA R4, P5, R5, R62, 0x2 ;  /* 0x0000003e05047211 */ /* 0x000fc800078a10ff */
[----:B------:R-:W-:Y:S01]  /*2fd0*/  LEA.HI.X R5, R5, R63, R6, 0x2, P5 ;  /* 0x0000003f05057211 */ /* 0x000fe200028f1406 */
[----:B------:R-:W-:Y:S06]  /*2fe0*/  BAR.SYNC.DEFER_BLOCKING 0x0 ;  /* 0x0000000000007b1d */ /* 0x000fec0000010000 */
[----:B------:R-:W2:Y:S01]  /*2ff0*/  LDG.E R5, desc[UR4][R4.64] ;  /* 0x0000000404057981 */ /* 0x000ea2000c1e1900 */
[----:B------:R-:W-:Y:S02]  /*3000*/  IMAD R64, R115, 0x4, R64 ;  /* 0x0000000473407824 */ /* 0x000fe400078e0240 */
[CC--:B---3--:R-:W-:Y:S01]  /*3010*/  FFMA R3, R9.reuse, R122.reuse, R3 ;  /* 0x0000007a09037223 */ /* 0x0c8fe20000000003 */
[-C--:B------:R-:W-:Y:S01]  /*3020*/  FFMA R9, R9, R7.reuse, R120 ;  /* 0x0000000709097223 */ /* 0x080fe20000000078 */
[-C--:B------:R-:W-:Y:S01]  /*3030*/  FFMA R11, R118, R122.reuse, R11 ;  /* 0x0000007a760b7223 */ /* 0x080fe2000000000b */
[C---:B------:R-:W-:Y:S01]  /*3040*/  FFMA R124, R65.reuse, R122, R124 ;  /* 0x0000007a417c7223 */ /* 0x040fe2000000007c */
[----:B------:R-:W-:Y:S01]  /*3050*/  FFMA R7, R65, R7, R8 ;  /* 0x0000000741077223 */ /* 0x000fe20000000008 */
[----:B------:R-:W-:-:S02]  /*3060*/  R2UR UR4, R60 ;  /* 0x000000003c0472ca */ /* 0x000fc400000e0000 */
[----:B------:R-:W-:Y:S01]  /*3070*/  R2UR UR5, R61 ;  /* 0x000000003d0572ca */ /* 0x000fe200000e0000 */
[----:B--2---:R0:W-:Y:S01]  /*3080*/  STS [R50], R5 ;  /* 0x0000000532007388 */ /* 0x0041e20000000800 */
[----:B------:R-:W-:Y:S01]  /*3090*/  BAR.SYNC.DEFER_BLOCKING 0x0 ;  /* 0x0000000000007b1d */ /* 0x000fe20000010000 */
[----:B0-----:R-:W-:-:S04]  /*30a0*/  IADD3 R5, P5, PT, R112, R27, RZ ;  /* 0x0000001b70057210 */ /* 0x001fc80007fbe0ff */
[----:B------:R-:W-:Y:S01]  /*30b0*/  LEA.HI.X.SX32 R8, R27, R114, 0x1, P5 ;  /* 0x000000721b087211 */ /* 0x000fe200028f0eff */
[----:B------:R-:W-:Y:S04]  /*30c0*/  LDS R64, [R64] ;  /* 0x0000000040407984 */ /* 0x000fe80000000800 */
[----:B------:R-:W-:Y:S04]  /*30d0*/  LDS R122, [R116] ;  /* 0x00000000747a7984 */ /* 0x000fe80000000800 */
[----:B------:R-:W0:Y:S04]  /*30e0*/  LDS R6, [R75] ;  /* 0x000000004b067984 */ /* 0x000e280000000800 */
[----:B------:R-:W-:Y:S04]  /*30f0*/  LDS R118, [R76] ;  /* 0x000000004c767984 */ /* 0x000fe80000000800 */
[----:B------:R-:W1:Y:S04]  /*3100*/  LDS R120, [R116+0x80] ;  /* 0x0000800074787984 */ /* 0x000e680000000800 */
[----:B------:R-:W2:Y:S01]  /*3110*/  LDS R65, [R116+0x100] ;  /* 0x0001000074417984 */ /* 0x000ea20000000800 */
[----:B------:R-:W-:-:S04]  /*3120*/  LEA R4, P5, R5, R62, 0x2 ;  /* 0x0000003e05047211 */ /* 0x000fc800078a10ff */
[----:B------:R-:W-:Y:S01]  /*3130*/  LEA.HI.X R5, R5, R63, R8, 0x2, P5 ;  /* 0x0000003f05057211 */ /* 0x000fe200028f1408 */
[----:B------:R-:W-:Y:S06]  /*3140*/  BAR.SYNC.DEFER_BLOCKING 0x0 ;  /* 0x0000000000007b1d */ /* 0x000fec0000010000 */
[----:B------:R-:W3:Y:S01]  /*3150*/  LDG.E R5, desc[UR4][R4.64] ;  /* 0x0000000404057981 */ /* 0x000ee2000c1e1900 */
[----:B0-----:R-:W-:Y:S01]  /*3160*/  FFMA R119, R6, R122, R119 ;  /* 0x0000007a06777223 */ /* 0x001fe20000000077 */
[----:B-1----:R-:W-:Y:S01]  /*3170*/  FFMA R8, R120, R118, R3 ;  /* 0x0000007678087223 */ /* 0x002fe20000000003 */
[C---:B------:R-:W-:Y:S01]  /*3180*/  FFMA R10, R6.reuse, R120, R10 ;  /* 0x00000078060a7223 */ /* 0x040fe2000000000a */
[----:B--2---:R-:W-:Y:S01]  /*3190*/  FFMA R3, R6, R65, R123 ;  /* 0x0000004106037223 */ /* 0x004fe2000000007b */
[----:B------:R-:W-:Y:S01]  /*31a0*/  LEA R6, R115, R75, 0x2 ;  /* 0x0000004b73067211 */ /* 0x000fe200078e10ff */
[C---:B------:R-:W-:Y:S01]  /*31b0*/  FFMA R117, R122.reuse, R64, R117 ;  /* 0x000000407a757223 */ /* 0x040fe20000000075 */
[----:B------:R-:W-:Y:S01]  /*31c0*/  FFMA R11, R122, R118, R11 ;  /* 0x000000767a0b7223 */ /* 0x000fe2000000000b */
[----:B------:R-:W-:Y:S01]  /*31d0*/  FFMA R9, R120, R64, R9 ;  /* 0x0000004078097223 */ /* 0x000fe20000000009 */
[C---:B------:R-:W-:Y:S01]  /*31e0*/  FFMA R123, R65.reuse, R118, R124 ;  /* 0x00000076417b7223 */ /* 0x040fe2000000007c */
[----:B------:R-:W-:Y:S01]  /*31f0*/  FFMA R7, R65, R64, R7 ;  /* 0x0000004041077223 */ /* 0x000fe20000000007 */
[----:B------:R-:W-:-:S02]  /*3200*/  R2UR UR4, R60 ;  /* 0x000000003c0472ca */ /* 0x000fc400000e0000 */
[----:B------:R-:W-:Y:S01]  /*3210*/  R2UR UR5, R61 ;  /* 0x000000003d0572ca */ /* 0x000fe200000e0000 */
[----:B---3--:R0:W-:Y:S01]  /*3220*/  STS [R50], R5 ;  /* 0x0000000532007388 */ /* 0x0081e20000000800 */
        /* <DEDUP_REMOVED lines=11> */
[-C--:B----4-:R-:W-:Y:S01]  /*32e0*/  FFMA R10, R122, R4.reuse, R11 ;  /* 0x000000047a0a7223 */ /* 0x090fe2000000000b */
[-C--:B------:R-:W-:Y:S01]  /*32f0*/  FFMA R118, R65, R4.reuse, R8 ;  /* 0x0000000441767223 */ /* 0x080fe20000000008 */
[----:B------:R-:W-:Y:S01]  /*3300*/  FFMA R11, R64, R4, R123 ;  /* 0x00000004400b7223 */ /* 0x000fe2000000007b */
[----:B------:R-:W-:Y:S01]  /*3310*/  BAR.SYNC.DEFER_BLOCKING 0x0 ;  /* 0x0000000000007b1d */ /* 0x000fe20000010000 */
[----:B------:R-:W-:-:S02]  /*3320*/  LEA.HI.X.SX32 R8, R28, R114, 0x1, P5 ;  /* 0x000000721c087211 */ /* 0x000fc400028f0eff */
[----:B------:R-:W-:-:S04]  /*3330*/  LEA R4, P5, R5, R62, 0x2 ;  /* 0x0000003e05047211 */ /* 0x000fc800078a10ff */
[----:B------:R-:W-:-:S06]  /*3340*/  LEA.HI.X R5, R5, R63, R8, 0x2, P5 ;  /* 0x0000003f05057211 */ /* 0x000fcc00028f1408 */
[----:B------:R-:W2:Y:S01]  /*3350*/  LDG.E R5, desc[UR4][R4.64] ;  /* 0x0000000404057981 */ /* 0x000ea2000c1e1900 */
[----:B------:R-:W-:Y:S01]  /*3360*/  LEA R6, R115, R6, 0x2 ;  /* 0x0000000673067211 */ /* 0x000fe200078e10ff */
[-C--:B-----5:R-:W-:Y:S01]  /*3370*/  FFMA R124, R65, R120.reuse, R9 ;  /* 0x00000078417c7223 */ /* 0x0a0fe20000000009 */
[-C--:B------:R-:W-:Y:S01]  /*3380*/  FFMA R122, R122, R120.reuse, R117 ;  /* 0x000000787a7a7223 */ /* 0x080fe20000000075 */
        /* <DEDUP_REMOVED lines=12> */
[C---:B-1----:R-:W-:Y:S01]  /*3450*/  FFMA R120, R4.reuse, R117, R119 ;  /* 0x0000007504787223 */ /* 0x042fe20000000077 */
[----:B------:R-:W-:Y:S01]  /*3460*/  BAR.SYNC.DEFER_BLOCKING 0x0 ;  /* 0x0000000000007b1d */ /* 0x000fe20000010000 */
[C---:B--2---:R-:W-:Y:S01]  /*3470*/  FFMA R10, R117.reuse, R123, R10 ;  /* 0x0000007b750a7223 */ /* 0x044fe2000000000a */
[----:B---3--:R-:W-:Y:S01]  /*3480*/  FFMA R122, R117, R7, R122 ;  /* 0x00000007757a7223 */ /* 0x008fe2000000007a */
[----:B------:R-:W-:Y:S01]  /*3490*/  LEA.HI.X.SX32 R117, R29, R114, 0x1, P5 ;  /* 0x000000721d757211 */ /* 0x000fe200028f0eff */
[C---:B----4-:R-:W-:Y:S01]  /*34a0*/  FFMA R8, R4.reuse, R65, R121 ;  /* 0x0000004104087223 */ /* 0x050fe20000000079 */
[----:B-----5:R-:W-:Y:S01]  /*34b0*/  FFMA R3, R4, R64, R3 ;  /* 0x0000004004037223 */ /* 0x020fe20000000003 */
[----:B------:R-:W-:-:S04]  /*34c0*/  LEA R4, P5, R5, R62, 0x2 ;  /* 0x0000003e05047211 */ /* 0x000fc800078a10ff */
[----:B------:R-:W-:-:S06]  /*34d0*/  LEA.HI.X R5, R5, R63, R117, 0x2, P5 ;  /* 0x0000003f05057211 */ /* 0x000fcc00028f1475 */
[----:B------:R-:W2:Y:S01]  /*34e0*/  LDG.E R5, desc[UR4][R4.64] ;  /* 0x0000000404057981 */ /* 0x000ea2000c1e1900 */
[C---:B------:R-:W-:Y:S01]  /*34f0*/  IMAD R117, R115.reuse, 0x4, R6 ;  /* 0x0000000473757824 */ /* 0x040fe200078e0206 */
[----:B------:R-:W-:Y:S01]  /*3500*/  LEA R6, R115, R80, 0x2 ;  /* 0x0000005073067211 */ /* 0x000fe200078e10ff */
[CC--:B------:R-:W-:Y:S01]  /*3510*/  FFMA R124, R65.reuse, R7.reuse, R124 ;  /* 0x00000007417c7223 */ /* 0x0c0fe2000000007c */
[C---:B------:R-:W-:Y:S01]  /*3520*/  FFMA R9, R64.reuse, R7, R9 ;  /* 0x0000000740097223 */ /* 0x040fe20000000009 */
        /* <DEDUP_REMOVED lines=23> */
[----:B------:R-:W-:Y:S01]  /*36a0*/  FFMA R3, R117, R64, R3 ;  /* 0x0000004075037223 */ /* 0x000fe20000000003 */
[----:B------:R-:W-:Y:S01]  /*36b0*/  FFMA R9, R64, R7, R9 ;  /* 0x0000000740097223 */ /* 0x000fe20000000009 */
[----:B------:R-:W-:Y:S01]  /*36c0*/  LEA R64, R115, R82, 0x2 ;  /* 0x0000005273407211 */ /* 0x000fe200078e10ff */
[----:B------:R-:W-:Y:S01]  /*36d0*/  FFMA R8, R117, R65, R8 ;  /* 0x0000004175087223 */ /* 0x000fe20000000008 */
[----:B------:R-:W-:Y:S01]  /*36e0*/  FFMA R124, R65, R7, R124 ;  /* 0x00000007417c7223 */ /* 0x000fe2000000007c */
[----:B------:R-:W-:Y:S01]  /*36f0*/  IMAD R6, R115, 0x4, R6 ;  /* 0x0000000473067824 */ /* 0x000fe200078e0206 */
        /* <DEDUP_REMOVED lines=11> */
[-C--:B-1----:R-:W-:Y:S01]  /*37b0*/  FFMA R10, R65, R64.reuse, R10 ;  /* 0x00000040410a7223 */ /* 0x082fe2000000000a */
[-C--:B--2---:R-:W-:Y:S01]  /*37c0*/  FFMA R118, R117, R64.reuse, R118 ;  /* 0x0000004075767223 */ /* 0x084fe20000000076 */
[----:B---3--:R-:W-:Y:S01]  /*37d0*/  FFMA R64, R122, R64, R11 ;  /* 0x000000407a407223 */ /* 0x008fe2000000000b */
[----:B------:R-:W-:-:S02]  /*37e0*/  LEA.HI.X.SX32 R11, R31, R114, 0x1, P5 ;  /* 0x000000721f0b7211 */ /* 0x000fc400028f0eff */
[----:B------:R-:W-:-:S04]  /*37f0*/  LEA R4, P5, R5, R62, 0x2 ;  /* 0x0000003e05047211 */ /* 0x000fc800078a10ff */
[----:B------:R-:W-:Y:S01]  /*3800*/  LEA.HI.X R5, R5, R63, R11, 0x2, P5 ;  /* 0x0000003f05057211 */ /* 0x000fe200028f140b */
[----:B------:R-:W-:Y:S06]  /*3810*/  BAR.SYNC.DEFER_BLOCKING 0x0 ;  /* 0x0000000000007b1d */ /* 0x000fec0000010000 */
[----:B------:R-:W2:Y:S01]  /*3820*/  LDG.E R123, desc[UR4][R4.64] ;  /* 0x00000004047b7981 */ /* 0x000ea2000c1e1900 */
[----:B----4-:R-:W-:Y:S01]  /*3830*/  FFMA R8, R121, R117, R8 ;  /* 0x0000007579087223 */ /* 0x010fe20000000008 */
[----:B-----5:R-:W-:Y:S01]  /*3840*/  FFMA R117, R117, R7, R124 ;  /* 0x0000000775757223 */ /* 0x020fe2000000007c */
[----:B------:R-:W-:-:S02]  /*3850*/  LEA R124, R115, R6, 0x2 ;  /* 0x00000006737c7211 */ /* 0x000fc400078e10ff */
[----:B------:R-:W-:Y:S01]  /*3860*/  LEA R11, R115, R84, 0x2 ;  /* 0x00000054730b7211 */ /* 0x000fe200078e10ff */
[C---:B------:R-:W-:Y:S01]  /*3870*/  FFMA R120, R121.reuse, R65, R120 ;  /* 0x0000004179787223 */ /* 0x040fe20000000078 */
[----:B------:R-:W-:Y:S01]  /*3880*/  FFMA R3, R121, R122, R3 ;  /* 0x0000007a79037223 */ /* 0x000fe20000000003 */
[-C--:B------:R-:W-:Y:S01]  /*3890*/  FFMA R119, R65, R7.reuse, R119 ;  /* 0x0000000741777223 */ /* 0x080fe20000000077 */
[----:B------:R-:W-:Y:S01]  /*38a0*/  FFMA R9, R122, R7, R9 ;  /* 0x000000077a097223 */ /* 0x000fe20000000009 */
[----:B------:R-:W-:Y:S02]  /*38b0*/  R2UR UR4, R60 ;  /* 0x000000003c0472ca */ /* 0x000fe400000e0000 */
[----:B------:R-:W-:Y:S01]  /*38c0*/  R2UR UR5, R61 ;  /* 0x000000003d0572ca */ /* 0x000fe200000e0000 */
[----:B--2---:R-:W-:Y:S01]  /*38d0*/  STS [R50], R123 ;  /* 0x0000007b32007388 */ /* 0x004fe20000000800 */
[----:B------:R-:W-:Y:S06]  /*38e0*/  BAR.SYNC.DEFER_BLOCKING 0x0 ;  /* 0x0000000000007b1d */ /* 0x000fec0000010000 */
[----:B------:R-:W-:Y:S04]  /*38f0*/  LDS R124, [R124] ;  /* 0x000000007c7c7984 */ /* 0x000fe80000000800 */
[----:B------:R-:W-:Y:S04]  /*3900*/  LDS R121, [R11] ;  /* 0x000000000b797984 */ /* 0x000fe80000000800 */
[----:B------:R-:W0:Y:S04]  /*3910*/  LDS R122, [R116] ;  /* 0x00000000747a7984 */ /* 0x000e280000000800 */
[----:B------:R-:W1:Y:S04]  /*3920*/  LDS R7, [R85] ;  /* 0x0000000055077984 */ /* 0x000e680000000800 */
[----:B------:R-:W2:Y:S04]  /*3930*/  LDS R5, [R116+0x80] ;  /* 0x0000800074057984 */ /* 0x000ea80000000800 */
[----:B------:R-:W3:Y:S01]  /*3940*/  LDS R65, [R116+0x100] ;  /* 0x0001000074417984 */ /* 0x000ee20000000800 */
[C---:B0-----:R-:W-:Y:S01]  /*3950*/  FFMA R120, R121.reuse, R122, R120 ;  /* 0x0000007a79787223 */ /* 0x041fe20000000078 */
[CC--:B------:R-:W-:Y:S01]  /*3960*/  FFMA R6, R122.reuse, R124.reuse, R119 ;  /* 0x0000007c7a067223 */ /* 0x0c0fe20000000077 */
[----:B------:R-:W-:Y:S01]  /*3970*/  BAR.SYNC.DEFER_BLOCKING 0x0 ;  /* 0x0000000000007b1d */ /* 0x000fe20000010000 */
[----:B-1----:R-:W-:Y:S01]  /*3980*/  FFMA R10, R122, R7, R10 ;  /* 0x000000077a0a7223 */ /* 0x002fe2000000000a */
[----:B--2---:R-:W-:Y:S01]  /*3990*/  FFMA R8, R121, R5, R8 ;  /* 0x0000000579087223 */ /* 0x004fe20000000008 */
[C---:B------:R-:W-:Y:S01]  /*39a0*/  FFMA R118, R5.reuse, R7, R118 ;  /* 0x0000000705767223 */ /* 0x040fe20000000076 */
[----:B------:R-:W-:Y:S01]  /*39b0*/  FFMA R122, R5, R124, R117 ;  /* 0x0000007c057a7223 */ /* 0x000fe20000000075 */
[----:B------:R-:W-:-:S04]  /*39c0*/  IADD3 R5, P5, PT, R112, R32, RZ ;  /* 0x0000002070057210 */ /* 0x000fc80007fbe0ff */
[----:B------:R-:W-:Y:S02]  /*39d0*/  LEA.HI.X.SX32 R117, R32, R114, 0x1, P5 ;  /* 0x0000007220757211 */ /* 0x000fe400028f0eff */
[----:B------:R-:W-:-:S04]  /*39e0*/  LEA R4, P5, R5, R62, 0x2 ;  /* 0x0000003e05047211 */ /* 0x000fc800078a10ff */
[----:B------:R-:W-:-:S06]  /*39f0*/  LEA.HI.X R5, R5, R63, R117, 0x2, P5 ;  /* 0x0000003f05057211 */ /* 0x000fcc00028f1475 */
[----:B------:R-:W2:Y:S01]  /*3a00*/  LDG.E R5, desc[UR4][R4.64] ;  /* 0x0000000404057981 */ /* 0x000ea2000c1e1900 */
[C---:B---3--:R-:W-:Y:S01]  /*3a10*/  FFMA R7, R65.reuse, R7, R64 ;  /* 0x0000000741077223 */ /* 0x048fe20000000040 */
[----:B------:R-:W-:Y:S01]  /*3a20*/  FFMA R9, R65, R124, R9 ;  /* 0x0000007c41097223 */ /* 0x000fe20000000009 */
[C---:B------:R-:W-:Y:S01]  /*3a30*/  IMAD R64, R115.reuse, 0x4, R11 ;  /* 0x0000000473407824 */ /* 0x040fe200078e020b */
[----:B------:R-:W-:Y:S01]  /*3a40*/  LEA R124, R115, R85, 0x2 ;  /* 0x00000055737c7211 */ /* 0x000fe200078e10ff */
[----:B------:R-:W-:Y:S01]  /*3a50*/  FFMA R3, R121, R65, R3 ;  /* 0x0000004179037223 */ /* 0x000fe20000000003 */
[----:B------:R-:W-:Y:S02]  /*3a60*/  R2UR UR4, R60 ;  /* 0x000000003c0472ca */ /* 0x000fe400000e0000 */
[----:B------:R-:W-:Y:S01]  /*3a70*/  R2UR UR5, R61 ;  /* 0x000000003d0572ca */ /* 0x000fe200000e0000 */
[----:B--2---:R0:W-:Y:S01]  /*3a80*/  STS [R50], R5 ;  /* 0x0000000532007388 */ /* 0x0041e20000000800 */
[----:B------:R-:W-:Y:S06]  /*3a90*/  BAR.SYNC.DEFER_BLOCKING 0x0 ;  /* 0x0000000000007b1d */ /* 0x000fec0000010000 */
[----:B------:R-:W-:Y:S04]  /*3aa0*/  LDS R121, [R64] ;  /* 0x0000000040797984 */ /* 0x000fe80000000800 */
[----:B------:R-:W1:Y:S04]  /*3ab0*/  LDS R117, [R116+0x80] ;  /* 0x0000800074757984 */ /* 0x000e680000000800 */
[----:B------:R-:W2:Y:S04]  /*3ac0*/  LDS R4, [R124] ;  /* 0x000000007c047984 */ /* 0x000ea80000000800 */
[----:B------:R-:W3:Y:S04]  /*3ad0*/  LDS R65, [R86] ;  /* 0x0000000056417984 */ /* 0x000ee80000000800 */
[----:B------:R-:W4:Y:S04]  /*3ae0*/  LDS R119, [R116] ;  /* 0x0000000074777984 */ /* 0x000f280000000800 */
        /* <DEDUP_REMOVED lines=14> */
[-C--:B------:R-:W-:Y:S01]  /*3bd0*/  FFMA R6, R119, R65.reuse, R6 ;  /* 0x0000004177067223 */ /* 0x080fe20000000006 */
[C---:B------:R-:W-:Y:S01]  /*3be0*/  LEA R121, R115.reuse, R64, 0x2 ;  /* 0x0000004073797211 */ /* 0x040fe200078e10ff */
[C---:B------:R-:W-:Y:S01]  /*3bf0*/  IMAD R119, R115.reuse, 0x4, R124 ;  /* 0x0000000473777824 */ /* 0x040fe200078e027c */
[----:B------:R-:W-:Y:S01]  /*3c00*/  LEA R124, R115, R86, 0x2 ;  /* 0x00000056737c7211 */ /* 0x000fe200078e10ff */
[----:B------:R-:W-:Y:S01]  /*3c10*/  FFMA R11, R11, R65, R9 ;  /* 0x000000410b0b7223 */ /* 0x000fe20000000009 */
[----:B------:R-:W-:-:S02]  /*3c20*/  R2UR UR4, R60 ;  /* 0x000000003c0472ca */ /* 0x000fc400000e0000 */
[----:B------:R-:W-:Y:S01]  /*3c30*/  R2UR UR5, R61 ;  /* 0x000000003d0572ca */ /* 0x000fe200000e0000 */
[----:B--2---:R0:W-:Y:S01]  /*3c40*/  STS [R50], R5 ;  /* 0x0000000532007388 */ /* 0x0041e20000000800 */
[----:B------:R-:W-:Y:S06]  /*3c50*/  BAR.SYNC.DEFER_BLOCKING 0x0 ;  /* 0x0000000000007b1d */ /* 0x000fec0000010000 */
[----:B------:R-:W-:Y:S04]  /*3c60*/  LDS R121, [R121] ;  /* 0x0000000079797984 */ /* 0x000fe80000000800 */
[----:B------:R-:W-:Y:S04]  /*3c70*/  LDS R119, [R119] ;  /* 0x0000000077777984 */ /* 0x000fe80000000800 */
[----:B------:R-:W1:Y:S04]  /*3c80*/  LDS R117, [R116] ;  /* 0x0000000074757984 */ /* 0x000e680000000800 */
[----:B------:R-:W2:Y:S04]  /*3c90*/  LDS R9, [R124] ;  /* 0x000000007c097984 */ /* 0x000ea80000000800 */
[----:B------:R-:W3:Y:S04]  /*3ca0*/  LDS R65, [R116+0x80] ;  /* 0x0000800074417984 */ /* 0x000ee80000000800 */
[----:B------:R-:W4:Y:S01]  /*3cb0*/  LDS R64, [R116+0x100] ;  /* 0x0001000074407984 */ /* 0x000f220000000800 */
[----:B0-----:R-:W-:Y:S01]  /*3cc0*/  IADD3 R5, P5, PT, R112, R34, RZ ;  /* 0x0000002270057210 */ /* 0x001fe20007fbe0ff */
[----:B-1----:R-:W-:Y:S01]  /*3cd0*/  FFMA R120, R121, R117, R120 ;  /* 0x0000007579787223 */ /* 0x002fe20000000078 */
[C---:B------:R-:W-:Y:S01]  /*3ce0*/  FFMA R10, R117.reuse, R119, R10 ;  /* 0x00000077750a7223 */ /* 0x040fe2000000000a */
[----:B--2---:R-:W-:Y:S01]  /*3cf0*/  FFMA R6, R117, R9, R6 ;  /* 0x0000000975067223 */ /* 0x004fe20000000006 */
[----:B------:R-:W-:-:S02]  /*3d00*/  LEA.HI.X.SX32 R117, R34, R114, 0x1, P5 ;  /* 0x0000007222757211 */ /* 0x000fc400028f0eff */
[----:B------:R-:W-:-:S04]  /*3d10*/  LEA R4, P5, R5, R62, 0x2 ;  /* 0x0000003e05047211 */ /* 0x000fc800078a10ff */
[----:B------:R-:W-:Y:S01]  /*3d20*/  LEA.HI.X R5, R5, R63, R117, 0x2, P5 ;  /* 0x0000003f05057211 */ /* 0x000fe200028f1475 */
[----:B------:R-:W-:Y:S06]  /*3d30*/  BAR.SYNC.DEFER_BLOCKING 0x0 ;  /* 0x0000000000007b1d */ /* 0x000fec0000010000 */
[----:B------:R-:W2:Y:S01]  /*3d40*/  LDG.E R5, desc[UR4][R4.64] ;  /* 0x0000000404057981 */ /* 0x000ea2000c1e1900 */
[----:B------:R-:W-:Y:S01]  /*3d50*/  LEA R124, R115, R124, 0x2 ;  /* 0x0000007c737c7211 */ /* 0x000fe200078e10ff */
[C---:B---3--:R-:W-:Y:S01]  /*3d60*/  FFMA R8, R121.reuse, R65, R8 ;  /* 0x0000004179087223 */ /* 0x048fe20000000008 */
[----:B----4-:R-:W-:Y:S01]  /*3d70*/  FFMA R3, R121, R64, R3 ;  /* 0x0000004079037223 */ /* 0x010fe20000000003 */
[CC--:B------:R-:W-:Y:S01]  /*3d80*/  FFMA R118, R65.reuse, R119.reuse, R118 ;  /* 0x0000007741767223 */ /* 0x0c0fe20000000076 */
[C---:B------:R-:W-:Y:S01]  /*3d90*/  FFMA R7, R64.reuse, R119, R7 ;  /* 0x0000007740077223 */ /* 0x040fe20000000007 */
        /* <DEDUP_REMOVED lines=22> */
[----:B-----5:R-:W-:Y:S01]  /*3f00*/  FFMA R3, R121, R64, R3 ;  /* 0x0000004079037223 */ /* 0x020fe20000000003 */
[----:B------:R-:W-:Y:S01]  /*3f10*/  LEA R121, R115, R88, 0x2 ;  /* 0x0000005873797211 */ /* 0x000fe200078e10ff */
[C---:B------:R-:W-:Y:S01]  /*3f20*/  FFMA R118, R9.reuse, R119, R118 ;  /* 0x0000007709767223 */ /* 0x040fe20000000076 */
[----:B------:R-:W-:Y:S01]  /*3f30*/  FFMA R122, R9, R65, R122 ;  /* 0x00000041097a7223 */ /* 0x000fe2000000007a */
[----:B------:R-:W-:-:S02]  /*3f40*/  IMAD R117, R115, 0x4, R124 ;  /* 0x0000000473757824 */ /* 0x000fc400078e027c */
        /* <DEDUP_REMOVED lines=8> */
[----:B------:R-:W2:Y:S04]  /*3fd0*/  LDS R123, [R116+0x80] ;  /* 0x00008000747b7984 */ /* 0x000ea80000000800 */
[----:B------:R-:W3:Y:S04]  /*3fe0*/  LDS R124, [R116+0x100] ;  /* 0x00010000747c7984 */ /* 0x000ee80000000800 */
[----:B------:R-:W4:Y:S01]  /*3ff0*/  LDS R117, [R117] ;  /* 0x0000000075757984 */ /* 0x000f220000000800 */
[----:B0-----:R-:W-:Y:S01]  /*4000*/  IADD3 R5, P5, PT, R112, R36, RZ ;  /* 0x0000002470057210 */ /* 0x001fe20007fbe0ff */
[C---:B-1----:R-:W-:Y:S01]  /*4010*/  FFMA R119, R121.reuse, R9, R120 ;  /* 0x0000000979777223 */ /* 0x042fe20000000078 */
[C---:B--2---:R-:W-:Y:S01]  /*4020*/  FFMA R11, R121.reuse, R123, R8 ;  /* 0x0000007b790b7223 */ /* 0x044fe20000000008 */
[----:B---3--:R-:W-:Y:S01]  /*4030*/  FFMA R64, R121, R124, R3 ;  /* 0x0000007c79407223 */ /* 0x008fe20000000003 */
[----:B------:R-:W-:-:S06]  /*4040*/  LEA R121, R115, R89, 0x2 ;  /* 0x0000005973797211 */ /* 0x000fcc00078e10ff */
[----:B------:R-:W0:Y:S01]  /*4050*/  LDS R121, [R121] ;  /* 0x0000000079797984 */ /* 0x000e220000000800 */
[----:B------:R-:W-:Y:S02]  /*4060*/  LEA.HI.X.SX32 R120, R36, R114, 0x1, P5 ;  /* 0x0000007224787211 */ /* 0x000fe400028f0eff */
[----:B------:R-:W-:-:S04]  /*4070*/  LEA R4, P5, R5, R62, 0x2 ;  /* 0x0000003e05047211 */ /* 0x000fc800078a10ff */
[----:B------:R-:W-:Y:S01]  /*4080*/  LEA.HI.X R5, R5, R63, R120, 0x2, P5 ;  /* 0x0000003f05057211 */ /* 0x000fe200028f1478 */
[----:B------:R-:W-:Y:S06]  /*4090*/  BAR.SYNC.DEFER_BLOCKING 0x0 ;  /* 0x0000000000007b1d */ /* 0x000fec0000010000 */
[----:B------:R-:W2:Y:S01]  /*40a0*/  LDG.E R5, desc[UR4][R4.64] ;  /* 0x0000000404057981 */ /* 0x000ea2000c1e1900 */
[-C--:B----4-:R-:W-:Y:S01]  /*40b0*/  FFMA R3, R9, R117.reuse, R6 ;  /* 0x0000007509037223 */ /* 0x090fe20000000006 */
[-C--:B------:R-:W-:Y:S01]  /*40c0*/  FFMA R6, R123, R117.reuse, R122 ;  /* 0x000000757b067223 */ /* 0x080fe2000000007a */
[C---:B------:R-:W-:Y:S01]  /*40d0*/  FFMA R8, R124.reuse, R117, R65 ;  /* 0x000000757c087223 */ /* 0x040fe20000000041 */
[-C--:B0-----:R-:W-:Y:S01]  /*40e0*/  FFMA R9, R9, R121.reuse, R10 ;  /* 0x0000007909097223 */ /* 0x081fe2000000000a */
        /* <DEDUP_REMOVED lines=20> */
[----:B------:R-:W-:Y:S01]  /*4230*/  FFMA R118, R123, R121, R118 ;  /* 0x000000797b767223 */ /* 0x000fe20000000076 */
[-C--:B----4-:R-:W-:Y:S01]  /*4240*/  FFMA R9, R10, R120.reuse, R9 ;  /* 0x000000780a097223 */ /* 0x090fe20000000009 */
[----:B------:R-:W-:-:S02]  /*4250*/  FFMA R124, R65, R120, R124 ;  /* 0x00000078417c7223 */ /* 0x000fc4000000007c */
[----:B------:R-:W-:Y:S01]  /*4260*/  FFMA R118, R117, R120, R118 ;  /* 0x0000007875767223 */ /* 0x000fe20000000076 */
[----:B------:R-:W-:Y:S02]  /*4270*/  IMAD R120, R115, 0x4, R93 ;  /* 0x0000000473787824 */ /* 0x000fe400078e025d */
[-C--:B-----5:R-:W-:Y:S01]  /*4280*/  FFMA R3, R10, R7.reuse, R3 ;  /* 0x000000070a037223 */ /* 0x0a0fe20000000003 */
[-C--:B------:R-:W-:Y:S01]  /*4290*/  FFMA R6, R117, R7.reuse, R6 ;  /* 0x0000000775067223 */ /* 0x080fe20000000006 */
[----:B------:R-:W-:Y:S01]  /*42a0*/  FFMA R8, R65, R7, R8 ;  /* 0x0000000741087223 */ /* 0x000fe20000000008 */
[----:B------:R-:W-:Y:S02]  /*42b0*/  LEA R7, R115, R92, 0x2 ;  /* 0x0000005c73077211 */ /* 0x000fe400078e10ff */
        /* <DEDUP_REMOVED lines=50> */
[----:B------:R-:W-:Y:S01]  /*45e0*/  IMAD R122, R115, 0x4, R8 ;  /* 0x00000004737a7824 */ /* 0x000fe200078e0208 */
[----:B------:R-:W-:-:S02]  /*45f0*/  R2UR UR4, R60 ;  /* 0x000000003c0472ca */ /* 0x000fc400000e0000 */
[----:B------:R-:W-:Y:S01]  /*4600*/  R2UR UR5, R61 ;  /* 0x000000003d0572ca */ /* 0x000fe200000e0000 */
[----:B--2---:R0:W-:Y:S01]  /*4610*/  STS [R50], R5 ;  /* 0x0000000532007388 */ /* 0x0041e20000000800 */
[----:B------:R-:W-:Y:S01]  /*4620*/  BAR.SYNC.DEFER_BLOCKING 0x0 ;  /* 0x0000000000007b1d */ /* 0x000fe20000010000 */
[----:B0-----:R-:W-:-:S04]  /*4630*/  IADD3 R5, P5, PT, R112, R40, RZ ;  /* 0x0000002870057210 */ /* 0x001fc80007fbe0ff */
[----:B------:R-:W-:Y:S02]  /*4640*/  LEA.HI.X.SX32 R6, R40, R114, 0x1, P5 ;  /* 0x0000007228067211 */ /* 0x000fe400028f0eff */
[----:B------:R-:W-:-:S04]  /*4650*/  LEA R4, P5, R5, R62, 0x2 ;  /* 0x0000003e05047211 */ /* 0x000fc800078a10ff */
[----:B------:R-:W-:Y:S01]  /*4660*/  LEA.HI.X R5, R5, R63, R6, 0x2, P5 ;  /* 0x0000003f05057211 */ /* 0x000fe200028f1406 */
[----:B------:R-:W-:Y:S04]  /*4670*/  LDS R122, [R122] ;  /* 0x000000007a7a7984 */ /* 0x000fe80000000800 */
[----:B------:R-:W-:Y:S04]  /*4680*/  LDS R8, [R116] ;  /* 0x0000000074087984 */ /* 0x000fe80000000800 */
[----:B------:R-:W-:Y:S04]  /*4690*/  LDS R120, [R116+0x80] ;  /* 0x0000800074787984 */ /* 0x000fe80000000800 */
[----:B------:R-:W-:Y:S04]  /*46a0*/  LDS R117, [R116+0x100] ;  /* 0x0001000074757984 */ /* 0x000fe80000000800 */
[----:B------:R-:W-:Y:S04]  /*46b0*/  LDS R65, [R99] ;  /* 0x0000000063417984 */ /* 0x000fe80000000800 */
[----:B------:R-:W0:Y:S01]  /*46c0*/  LDS R6, [R98] ;  /* 0x0000000062067984 */ /* 0x000e220000000800 */
[----:B------:R-:W-:Y:S06]  /*46d0*/  BAR.SYNC.DEFER_BLOCKING 0x0 ;  /* 0x0000000000007b1d */ /* 0x000fec0000010000 */
[----:B------:R-:W2:Y:S01]  /*46e0*/  LDG.E R5, desc[UR4][R4.64] ;  /* 0x0000000404057981 */ /* 0x000ea2000c1e1900 */
[----:B------:R-:W-:Y:S01]  /*46f0*/  FFMA R10, R7, R10, R121 ;  /* 0x0000000a070a7223 */ /* 0x000fe20000000079 */
[-C--:B0-----:R-:W-:Y:S01]  /*4700*/  FFMA R3, R8, R6.reuse, R3 ;  /* 0x0000000608037223 */ /* 0x081fe20000000003 */
[----:B------:R-:W-:-:S02]  /*4710*/  FFMA R123, R120, R6, R123 ;  /* 0x00000006787b7223 */ /* 0x000fc4000000007b */
[C---:B------:R-:W-:Y:S01]  /*4720*/  FFMA R10, R117.reuse, R6, R10 ;  /* 0x00000006750a7223 */ /* 0x040fe2000000000a */
[C---:B------:R-:W-:Y:S01]  /*4730*/  FFMA R119, R122.reuse, R8, R119 ;  /* 0x000000087a777223 */ /* 0x040fe20000000077 */
[C---:B------:R-:W-:Y:S01]  /*4740*/  FFMA R11, R122.reuse, R120, R11 ;  /* 0x000000787a0b7223 */ /* 0x040fe2000000000b */
[----:B------:R-:W-:Y:S01]  /*4750*/  FFMA R64, R122, R117, R64 ;  /* 0x000000757a407223 */ /* 0x000fe20000000040 */
[-C--:B------:R-:W-:Y:S01]  /*4760*/  FFMA R9, R8, R65.reuse, R9 ;  /* 0x0000004108097223 */ /* 0x080fe20000000009 */
[-C--:B------:R-:W-:Y:S01]  /*4770*/  FFMA R118, R120, R65.reuse, R118 ;  /* 0x0000004178767223 */ /* 0x080fe20000000076 */
[----:B------:R-:W-:Y:S01]  /*4780*/  FFMA R124, R117, R65, R124 ;  /* 0x00000041757c7223 */ /* 0x000fe2000000007c */
[----:B------:R-:W-:Y:S02]  /*4790*/  R2UR UR4, R60 ;  /* 0x000000003c0472ca */ /* 0x000fe400000e0000 */
[----:B------:R-:W-:Y:S01]  /*47a0*/  R2UR UR5, R61 ;  /* 0x000000003d0572ca */ /* 0x000fe200000e0000 */
[----:B--2---:R0:W-:Y:S01]  /*47b0*/  STS [R50], R5 ;  /* 0x0000000532007388 */ /* 0x0041e20000000800 */
[----:B------:R-:W-:Y:S01]  /*47c0*/  BAR.SYNC.DEFER_BLOCKING 0x0 ;  /* 0x0000000000007b1d */ /* 0x000fe20000010000 */
[----:B0-----:R-:W-:-:S04]  /*47d0*/  IADD3 R5, P5, PT, R112, R41, RZ ;  /* 0x0000002970057210 */ /* 0x001fc80007fbe0ff */
[----:B------:R-:W-:Y:S02]  /*47e0*/  LEA.HI.X.SX32 R6, R41, R114, 0x1, P5 ;  /* 0x0000007229067211 */ /* 0x000fe400028f0eff */
[----:B------:R-:W-:-:S04]  /*47f0*/  LEA R4, P5, R5, R62, 0x2 ;  /* 0x0000003e05047211 */ /* 0x000fc800078a10ff */
[----:B------:R-:W-:Y:S02]  /*4800*/  LEA.HI.X R5, R5, R63, R6, 0x2, P5 ;  /* 0x0000003f05057211 */ /* 0x000fe400028f1406 */
[----:B------:R-:W-:Y:S01]  /*4810*/  LEA R6, R115, R98, 0x2 ;  /* 0x0000006273067211 */ /* 0x000fe200078e10ff */
[----:B------:R-:W-:Y:S04]  /*4820*/  LDS R122, [R100] ;  /* 0x00000000647a7984 */ /* 0x000fe80000000800 */
[----:B------:R-:W-:Y:S04]  /*4830*/  LDS R120, [R116] ;  /* 0x0000000074787984 */ /* 0x000fe80000000800 */
[----:B------:R-:W0:Y:S04]  /*4840*/  LDS R8, [R116+0x80] ;  /* 0x0000800074087984 */ /* 0x000e280000000800 */
[----:B------:R-:W1:Y:S04]  /*4850*/  LDS R7, [R116+0x100] ;  /* 0x0001000074077984 */ /* 0x000e680000000800 */
[----:B------:R-:W2:Y:S04]  /*4860*/  LDS R65, [R101] ;  /* 0x0000000065417984 */ /* 0x000ea80000000800 */
[----:B------:R-:W3:Y:S01]  /*4870*/  LDS R6, [R6] ;  /* 0x0000000006067984 */ /* 0x000ee20000000800 */
[----:B------:R-:W-:Y:S06]  /*4880*/  BAR.SYNC.DEFER_BLOCKING 0x0 ;  /* 0x0000000000007b1d */ /* 0x000fec0000010000 */
[----:B------:R-:W4:Y:S01]  /*4890*/  LDG.E R5, desc[UR4][R4.64] ;  /* 0x0000000404057981 */ /* 0x000f22000c1e1900 */
[C---:B0-----:R-:W-:Y:S01]  /*48a0*/  FFMA R11, R122.reuse, R8, R11 ;  /* 0x000000087a0b7223 */ /* 0x041fe2000000000b */
[C---:B------:R-:W-:Y:S01]  /*48b0*/  FFMA R119, R122.reuse, R120, R119 ;  /* 0x000000787a777223 */ /* 0x040fe20000000077 */
[----:B-1----:R-:W-:Y:S01]  /*48c0*/  FFMA R64, R122, R7, R64 ;  /* 0x000000077a407223 */ /* 0x002fe20000000040 */
[----:B--2---:R-:W-:Y:S01]  /*48d0*/  FFMA R118, R8, R65, R118 ;  /* 0x0000004108767223 */ /* 0x004fe20000000076 */
[-C--:B---3--:R-:W-:Y:S01]  /*48e0*/  FFMA R3, R120, R6.reuse, R3 ;  /* 0x0000000678037223 */ /* 0x088fe20000000003 */
[-C--:B------:R-:W-:Y:S01]  /*48f0*/  FFMA R123, R8, R6.reuse, R123 ;  /* 0x00000006087b7223 */ /* 0x080fe2000000007b */
[----:B------:R-:W-:Y:S01]  /*4900*/  FFMA R10, R7, R6, R10 ;  /* 0x00000006070a7223 */ /* 0x000fe2000000000a */
[----:B------:R-:W-:-:S02]  /*4910*/  IMAD R6, R115, 0x4, R101 ;  /* 0x0000000473067824 */ /* 0x000fc400078e0265 */
[-C--:B------:R-:W-:Y:S01]  /*4920*/  FFMA R9, R120, R65.reuse, R9 ;  /* 0x0000004178097223 */ /* 0x080fe20000000009 */
[----:B------:R-:W-:Y:S01]  /*4930*/  FFMA R124, R7, R65, R124 ;  /* 0x00000041077c7223 */ /* 0x000fe2000000007c */
[----:B------:R-:W-:Y:S02]  /*4940*/  LEA R8, R115, R100, 0x2 ;  /* 0x0000006473087211 */ /* 0x000fe400078e10ff */
[----:B------:R-:W-:Y:S02]  /*4950*/  R2UR UR4, R60 ;  /* 0x000000003c0472ca */ /* 0x000fe400000e0000 */
[----:B------:R-:W-:Y:S01]  /*4960*/  R2UR UR5, R61 ;  /* 0x000000003d0572ca */ /* 0x000fe200000e0000 */
[----:B----4-:R-:W-:Y:S01]  /*4970*/  STS [R50], R5 ;  /* 0x0000000532007388 */ /* 0x010fe20000000800 */
[----:B------:R-:W-:Y:S06]  /*4980*/  BAR.SYNC.DEFER_BLOCKING 0x0 ;  /* 0x0000000000007b1d */ /* 0x000fec0000010000 */
[----:B------:R-:W-:Y:S04]  /*4990*/  LDS R122, [R116] ;  /* 0x00000000747a7984 */ /* 0x000fe80000000800 */
[----:B------:R-:W-:Y:S04]  /*49a0*/  LDS R120, [R116+0x80] ;  /* 0x0000800074787984 */ /* 0x000fe80000000800 */
[----:B------:R-:W-:Y:S04]  /*49b0*/  LDS R65, [R116+0x100] ;  /* 0x0001000074417984 */ /* 0x000fe80000000800 */
[----:B------:R-:W0:Y:S04]  /*49c0*/  LDS R5, [R6] ;  /* 0x0000000006057984 */ /* 0x000e280000000800 */
[----:B------:R-:W1:Y:S04]  /*49d0*/  LDS R117, [R8] ;  /* 0x0000000008757984 */ /* 0x000e680000000800 */
[----:B------:R-:W2:Y:S01]  /*49e0*/  LDS R7, [R102] ;  /* 0x0000000066077984 */ /* 0x000ea20000000800 */
[-C--:B0-----:R-:W-:Y:S01]  /*49f0*/  FFMA R9, R122, R5.reuse, R9 ;  /* 0x000000057a097223 */ /* 0x081fe20000000009 */
[-C--:B------:R-:W-:Y:S01]  /*4a00*/  FFMA R118, R120, R5.reuse, R118 ;  /* 0x0000000578767223 */ /* 0x080fe20000000076 */
[----:B------:R-:W-:Y:S01]  /*4a10*/  FFMA R124, R65, R5, R124 ;  /* 0x00000005417c7223 */ /* 0x000fe2000000007c */
[----:B------:R-:W-:Y:S01]  /*4a20*/  IADD3 R5, P5, PT, R112, R42, RZ ;  /* 0x0000002a70057210 */ /* 0x000fe20007fbe0ff */
[----:B-1----:R-:W-:Y:S01]  /*4a30*/  FFMA R11, R117, R120, R11 ;  /* 0x00000078750b7223 */ /* 0x002fe2000000000b */
[----:B--2---:R-:W-:-:S02]  /*4a40*/  FFMA R123, R120, R7, R123 ;  /* 0x00000007787b7223 */ /* 0x004fc4000000007b */
[----:B------:R-:W-:Y:S02]  /*4a50*/  LEA.HI.X.SX32 R120, R42, R114, 0x1, P5 ;  /* 0x000000722a787211 */ /* 0x000fe400028f0eff */
[----:B------:R-:W-:-:S04]  /*4a60*/  LEA R4, P5, R5, R62, 0x2 ;  /* 0x0000003e05047211 */ /* 0x000fc800078a10ff */
[----:B------:R-:W-:Y:S01]  /*4a70*/  LEA.HI.X R5, R5, R63, R120, 0x2, P5 ;  /* 0x0000003f05057211 */ /* 0x000fe200028f1478 */
[----:B------:R-:W-:Y:S06]  /*4a80*/  BAR.SYNC.DEFER_BLOCKING 0x0 ;  /* 0x0000000000007b1d */ /* 0x000fec0000010000 */
[----:B------:R-:W2:Y:S01]  /*4a90*/  LDG.E R5, desc[UR4][R4.64] ;  /* 0x0000000404057981 */ /* 0x000ea2000c1e1900 */
[C---:B------:R-:W-:Y:S01]  /*4aa0*/  FFMA R119, R117.reuse, R122, R119 ;  /* 0x0000007a75777223 */ /* 0x040fe20000000077 */
[----:B------:R-:W-:Y:S01]  /*4ab0*/  FFMA R64, R117, R65, R64 ;  /* 0x0000004175407223 */ /* 0x000fe20000000040 */
[----:B------:R-:W-:-:S02]  /*4ac0*/  LEA R117, R115, R8, 0x2 ;  /* 0x0000000873757211 */ /* 0x000fc400078e10ff */
[----:B------:R-:W-:Y:S01]  /*4ad0*/  LEA R6, R115, R6, 0x2 ;  /* 0x0000000673067211 */ /* 0x000fe200078e10ff */
        /* <DEDUP_REMOVED lines=21> */
[CC--:B----4-:R-:W-:Y:S01]  /*4c30*/  FFMA R118, R120.reuse, R65.reuse, R118 ;  /* 0x0000004178767223 */ /* 0x0d0fe20000000076 */
[----:B-----5:R-:W-:Y:S01]  /*4c40*/  FFMA R124, R7, R65, R124 ;  /* 0x00000041077c7223 */ /* 0x020fe2000000007c */
[C---:B------:R-:W-:Y:S01]  /*4c50*/  IMAD R65, R115.reuse, 0x4, R6 ;  /* 0x0000000473417824 */ /* 0x040fe200078e0206 */
[----:B------:R-:W-:Y:S01]  /*4c60*/  LEA R6, R115, R104, 0x2 ;  /* 0x0000006873067211 */ /* 0x000fe200078e10ff */
[C---:B------:R-:W-:Y:S01]  /*4c70*/  FFMA R11, R117.reuse, R120, R11 ;  /* 0x00000078750b7223 */ /* 0x040fe2000000000b */
[----:B------:R-:W-:Y:S01]  /*4c80*/  FFMA R64, R117, R7, R64 ;  /* 0x0000000775407223 */ /* 0x000fe20000000040 */
[-C--:B------:R-:W-:Y:S01]  /*4c90*/  FFMA R123, R120, R8.reuse, R123 ;  /* 0x00000008787b7223 */ /* 0x080fe2000000007b */
[----:B------:R-:W-:Y:S01]  /*4ca0*/  FFMA R10, R7, R8, R10 ;  /* 0x00000008070a7223 */ /* 0x000fe2000000000a */
[----:B------:R-:W-:-:S02]  /*4cb0*/  R2UR UR4, R60 ;  /* 0x000000003c0472ca */ /* 0x000fc400000e0000 */
[----:B------:R-:W-:Y:S01]  /*4cc0*/  R2UR UR5, R61 ;  /* 0x000000003d0572ca */ /* 0x000fe200000e0000 */
        /* <DEDUP_REMOVED lines=8> */
[-C--:B0-----:R-:W-:Y:S01]  /*4d50*/  FFMA R9, R122, R65.reuse, R9 ;  /* 0x000000417a097223 */ /* 0x081fe20000000009 */
[-C--:B-1----:R-:W-:Y:S01]  /*4d60*/  FFMA R118, R120, R65.reuse, R118 ;  /* 0x0000004178767223 */ /* 0x082fe20000000076 */
[----:B--2---:R-:W-:Y:S01]  /*4d70*/  FFMA R124, R7, R65, R124 ;  /* 0x00000041077c7223 */ /* 0x004fe2000000007c */
[----:B---3--:R-:W-:Y:S01]  /*4d80*/  FFMA R65, R122, R8, R3 ;  /* 0x000000087a417223 */ /* 0x008fe20000000003 */
[----:B------:R-:W-:Y:S01]  /*4d90*/  IADD3 R3, P5, PT, R112, R44, RZ ;  /* 0x0000002c70037210 */ /* 0x000fe20007fbe0ff */
[C---:B----4-:R-:W-:Y:S01]  /*4da0*/  FFMA R119, R4.reuse, R122, R119 ;  /* 0x0000007a04777223 */ /* 0x050fe20000000077 */
[C---:B------:R-:W-:Y:S01]  /*4db0*/  FFMA R11, R4.reuse, R120, R11 ;  /* 0x00000078040b7223 */ /* 0x040fe2000000000b */
[----:B------:R-:W-:Y:S01]  /*4dc0*/  FFMA R64, R4, R7, R64 ;  /* 0x0000000704407223 */ /* 0x000fe20000000040 */
[----:B------:R-:W-:-:S02]  /*4dd0*/  LEA.HI.X.SX32 R122, R44, R114, 0x1, P5 ;  /* 0x000000722c7a7211 */ /* 0x000fc400028f0eff */
[----:B------:R-:W-:-:S04]  /*4de0*/  LEA R4, P5, R3, R62, 0x2 ;  /* 0x0000003e03047211 */ /* 0x000fc800078a10ff */
[----:B------:R-:W-:Y:S01]  /*4df0*/  LEA.HI.X R5, R3, R63, R122, 0x2, P5 ;  /* 0x0000003f03057211 */ /* 0x000fe200028f147a */
[----:B------:R-:W-:Y:S06]  /*4e00*/  BAR.SYNC.DEFER_BLOCKING 0x0 ;  /* 0x0000000000007b1d */ /* 0x000fec0000010000 */
[----:B------:R-:W2:Y:S01]  /*4e10*/  LDG.E R5, desc[UR4][R4.64] ;  /* 0x0000000404057981 */ /* 0x000ea2000c1e1900 */
[C---:B------:R-:W-:Y:S01]  /*4e20*/  LEA R3, R115.reuse, R6, 0x2 ;  /* 0x0000000673037211 */ /* 0x040fe200078e10ff */
[----:B------:R-:W-:Y:S02]  /*4e30*/  IMAD R122, R115, 0x4, R105 ;  /* 0x00000004737a7824 */ /* 0x000fe400078e0269 */
[-C--:B------:R-:W-:Y:S01]  /*4e40*/  FFMA R10, R7, R8.reuse, R10 ;  /* 0x00000008070a7223 */ /* 0x080fe2000000000a */
[----:B------:R-:W-:Y:S01]  /*4e50*/  R2UR UR4, R60 ;  /* 0x000000003c0472ca */ /* 0x000fe200000e0000 */
[----:B------:R-:W-:Y:S01]  /*4e60*/  FFMA R120, R120, R8, R123 ;  /* 0x0000000878787223 */ /* 0x000fe2000000007b */
        /* <DEDUP_REMOVED lines=8> */
[----:B------:R-:W1:Y:S04]  /*4ef0*/  LDS R6, [R107] ;  /* 0x000000006b067984 */ /* 0x000e680000000800 */
[----:B------:R-:W2:Y:S04]  /*4f00*/  LDS R117, [R116+0x80] ;  /* 0x0000800074757984 */ /* 0x000ea80000000800 */
[----:B------:R-:W3:Y:S01]  /*4f10*/  LDS R7, [R116+0x100] ;  /* 0x0001000074077984 */ /* 0x000ee20000000800 */
[----:B------:R-:W-:-:S04]  /*4f20*/  LEA R4, P5, R5, R62, 0x2 ;  /* 0x0000003e05047211 */ /* 0x000fc800078a10ff */
[----:B------:R-:W-:Y:S01]  /*4f30*/  LEA.HI.X R5, R5, R63, R8, 0x2, P5 ;  /* 0x0000003f05057211 */ /* 0x000fe200028f1408 */
[----:B------:R-:W-:Y:S06]  /*4f40*/  BAR.SYNC.DEFER_BLOCKING 0x0 ;  /* 0x0000000000007b1d */ /* 0x000fec0000010000 */
[----:B------:R-:W4:Y:S01]  /*4f50*/  LDG.E R5, desc[UR4][R4.64] ;  /* 0x0000000404057981 */ /* 0x000f22000c1e1900 */
[----:B------:R-:W-:-:S04]  /*4f60*/  IADD3 R112, P5, PT, R112, R46, RZ ;  /* 0x0000002e70707210 */ /* 0x000fc80007fbe0ff */
[----:B------:R-:W-:Y:S02]  /*4f70*/  LEA.HI.X.SX32 R114, R46, R114, 0x1, P5 ;  /* 0x000000722e727211 */ /* 0x000fe400028f0eff */
[C---:B------:R-:W-:Y:S01]  /*4f80*/  LEA R62, P5, R112.reuse, R62, 0x2 ;  /* 0x0000003e703e7211 */ /* 0x040fe200078a10ff */
[CC--:B0-----:R-:W-:Y:S01]  /*4f90*/  FFMA R65, R121.reuse, R3.reuse, R65 ;  /* 0x0000000379417223 */ /* 0x0c1fe20000000041 */
[-C--:B-1----:R-:W-:Y:S01]  /*4fa0*/  FFMA R9, R121, R6.reuse, R9 ;  /* 0x0000000679097223 */ /* 0x082fe20000000009 */
[CC--:B--2---:R-:W-:Y:S01]  /*4fb0*/  FFMA R118, R117.reuse, R6.reuse, R118 ;  /* 0x0000000675767223 */ /* 0x0c4fe20000000076 */
[----:B------:R-:W-:Y:S01]  /*4fc0*/  FFMA R120, R117, R3, R120 ;  /* 0x0000000375787223 */ /* 0x000fe20000000078 */
[----:B------:R-:W-:Y:S01]  /*4fd0*/  LEA.HI.X R63, R112, R63, R114, 0x2, P5 ;  /* 0x0000003f703f7211 */ /* 0x000fe200028f1472 */
[----:B---3--:R-:W-:Y:S01]  /*4fe0*/  FFMA R64, R122, R7, R64 ;  /* 0x000000077a407223 */ /* 0x008fe20000000040 */
[C---:B------:R-:W-:Y:S01]  /*4ff0*/  FFMA R124, R7.reuse, R6, R124 ;  /* 0x00000006077c7223 */ /* 0x040fe2000000007c */
[----:B------:R-:W-:Y:S01]  /*5000*/  FFMA R10, R7, R3, R10 ;  /* 0x00000003070a7223 */ /* 0x000fe2000000000a */
[----:B------:R-:W-:-:S02]  /*5010*/  R2UR UR4, R60 ;  /* 0x000000003c0472ca */ /* 0x000fc400000e0000 */
[----:B------:R-:W-:Y:S01]  /*5020*/  R2UR UR5, R61 ;  /* 0x000000003d0572ca */ /* 0x000fe200000e0000 */
[----:B----4-:R-:W-:Y:S01]  /*5030*/  STS [R50], R5 ;  /* 0x0000000532007388 */ /* 0x010fe20000000800 */
[----:B------:R-:W-:Y:S06]  /*5040*/  BAR.SYNC.DEFER_BLOCKING 0x0 ;  /* 0x0000000000007b1d */ /* 0x000fec0000010000 */
[----:B------:R-:W-:Y:S04]  /*5050*/  LDS R6, [R109] ;  /* 0x000000006d067984 */ /* 0x000fe80000000800 */
[----:B------:R-:W-:Y:S04]  /*5060*/  LDS R8, [R116] ;  /* 0x0000000074087984 */ /* 0x000fe80000000800 */
[----:B------:R-:W-:Y:S04]  /*5070*/  LDS R7, [R116+0x80] ;  /* 0x0000800074077984 */ /* 0x000fe80000000800 */
[----:B------:R-:W0:Y:S04]  /*5080*/  LDS R3, [R116+0x100] ;  /* 0x0001000074037984 */ /* 0x000e280000000800 */
[----:B------:R-:W1:Y:S04]  /*5090*/  LDS R112, [R111] ;  /* 0x000000006f707984 */ /* 0x000e680000000800 */
[----:B------:R-:W2:Y:S01]  /*50a0*/  LDS R4, [R110] ;  /* 0x000000006e047984 */ /* 0x000ea20000000800 */
[----:B------:R-:W-:Y:S06]  /*50b0*/  BAR.SYNC.DEFER_BLOCKING 0x0 ;  /* 0x0000000000007b1d */ /* 0x000fec0000010000 */
[----:B------:R-:W3:Y:S01]  /*50c0*/  LDG.E R63, desc[UR4][R62.64] ;  /* 0x000000043e3f7981 */ /* 0x000ee2000c1e1900 */
[C---:B------:R-:W-:Y:S01]  /*50d0*/  FFMA R119, R122.reuse, R121, R119 ;  /* 0x000000797a777223 */ /* 0x040fe20000000077 */
[----:B------:R-:W-:Y:S01]  /*50e0*/  FFMA R11, R122, R117, R11 ;  /* 0x000000757a0b7223 */ /* 0x000fe2000000000b */
[----:B------:R-:W4:Y:S01]  /*50f0*/  LDCU UR4, c[0x0][0x380] ;  /* 0x00007000ff0477ac */ /* 0x000f220008000800 */
[C---:B0-----:R-:W-:Y:S01]  /*5100*/  FFMA R64, R6.reuse, R3, R64 ;  /* 0x0000000306407223 */ /* 0x041fe20000000040 */
[C---:B------:R-:W-:Y:S01]  /*5110*/  FFMA R119, R6.reuse, R8, R119 ;  /* 0x0000000806777223 */ /* 0x040fe20000000077 */
[----:B------:R-:W-:Y:S01]  /*5120*/  FFMA R5, R6, R7, R11 ;  /* 0x0000000706057223 */ /* 0x000fe2000000000b */
[CC--:B-1----:R-:W-:Y:S01]  /*5130*/  FFMA R6, R8.reuse, R112.reuse, R9 ;  /* 0x0000007008067223 */ /* 0x0c2fe20000000009 */
[-C--:B------:R-:W-:Y:S01]  /*5140*/  FFMA R118, R7, R112.reuse, R118 ;  /* 0x0000007007767223 */ /* 0x080fe20000000076 */
[C---:B------:R-:W-:Y:S01]  /*5150*/  FFMA R124, R3.reuse, R112, R124 ;  /* 0x00000070037c7223 */ /* 0x040fe2000000007c */
[-C--:B--2---:R-:W-:Y:S01]  /*5160*/  FFMA R65, R8, R4.reuse, R65 ;  /* 0x0000000408417223 */ /* 0x084fe20000000041 */
[-C--:B------:R-:W-:Y:S01]  /*5170*/  FFMA R8, R3, R4.reuse, R10 ;  /* 0x0000000403087223 */ /* 0x080fe2000000000a */
[----:B------:R-:W-:Y:S01]  /*5180*/  FFMA R7, R7, R4, R120 ;  /* 0x0000000407077223 */ /* 0x000fe20000000078 */
[C---:B------:R-:W-:Y:S01]  /*5190*/  LEA R3, R115.reuse, R109, 0x2 ;  /* 0x0000006d73037211 */ /* 0x040fe200078e10ff */
[C---:B------:R-:W-:Y:S01]  /*51a0*/  IMAD R9, R115.reuse, 0x4, R110 ;  /* 0x0000000473097824 */ /* 0x040fe200078e026e */
[----:B------:R-:W-:-:S02]  /*51b0*/  LEA R4, R115, R111, 0x2 ;  /* 0x0000006f73047211 */ /* 0x000fc400078e10ff */
[----:B------:R-:W-:-:S04]  /*51c0*/  IADD3 R59, PT, PT, R59, 0x1, RZ ;  /* 0x000000013b3b7810 */ /* 0x000fc80007ffe0ff */
[----:B------:R-:W-:Y:S01]  /*51d0*/  ISETP.GE.AND P5, PT, R59, R2, PT ;  /* 0x000000023b00720c */ /* 0x000fe20003fa6270 */
[C---:B------:R-:W-:Y:S01]  /*51e0*/  IMAD R54, R113.reuse, 0x20, R54 ;  /* 0x0000002071367824 */ /* 0x040fe200078e0236 */
[C---:B------:R-:W-:Y:S01]  /*51f0*/  LEA R17, R113.reuse, R17, 0x5 ;  /* 0x0000001171117211 */ /* 0x040fe200078e28ff */
        /* <DEDUP_REMOVED lines=17> */
[----:B------:R-:W-:-:S02]  /*5310*/  LEA R29, R113, R29, 0x5 ;  /* 0x0000001d711d7211 */ /* 0x000fc400078e28ff */
[C---:B------:R-:W-:Y:S02]  /*5320*/  LEA R31, R113.reuse, R31, 0x5 ;  /* 0x0000001f711f7211 */ /* 0x040fe400078e28ff */
[C---:B------:R-:W-:Y:S02]  /*5330*/  LEA R32, R113.reuse, R32, 0x5 ;  /* 0x0000002071207211 */ /* 0x040fe400078e28ff */
[C---:B------:R-:W-:Y:S02]  /*5340*/  LEA R34, R113.reuse, R34, 0x5 ;  /* 0x0000002271227211 */ /* 0x040fe400078e28ff */
[C---:B------:R-:W-:Y:S02]  /*5350*/  LEA R35, R113.reuse, R35, 0x5 ;  /* 0x0000002371237211 */ /* 0x040fe400078e28ff */
[C---:B------:R-:W-:Y:S02]  /*5360*/  LEA R37, R113.reuse, R37, 0x5 ;  /* 0x0000002571257211 */ /* 0x040fe400078e28ff */
[----:B------:R-:W-:-:S02]  /*5370*/  LEA R38, R113, R38, 0x5 ;  /* 0x0000002671267211 */ /* 0x000fc400078e28ff */
[C---:B------:R-:W-:Y:S02]  /*5380*/  LEA R40, R113.reuse, R40, 0x5 ;  /* 0x0000002871287211 */ /* 0x040fe400078e28ff */
[C---:B------:R-:W-:Y:S02]  /*5390*/  LEA R41, R113.reuse, R41, 0x5 ;  /* 0x0000002971297211 */ /* 0x040fe400078e28ff */
[C---:B------:R-:W-:Y:S02]  /*53a0*/  LEA R43, R113.reuse, R43, 0x5 ;  /* 0x0000002b712b7211 */ /* 0x040fe400078e28ff */
[C---:B------:R-:W-:Y:S02]  /*53b0*/  LEA R44, R113.reuse, R44, 0x5 ;  /* 0x0000002c712c7211 */ /* 0x040fe400078e28ff */
[C---:B------:R-:W-:Y:S02]  /*53c0*/  LEA R46, R113.reuse, R46, 0x5 ;  /* 0x0000002e712e7211 */ /* 0x040fe400078e28ff */
[----:B------:R-:W-:Y:S01]  /*53d0*/  LEA R77, R113, R77, 0x5 ;  /* 0x0000004d714d7211 */ /* 0x000fe200078e28ff */
[----:B---3--:R-:W-:Y:S01]  /*53e0*/  STS [R50], R63 ;  /* 0x0000003f32007388 */ /* 0x008fe20000000800 */
[----:B------:R-:W-:Y:S06]  /*53f0*/  BAR.SYNC.DEFER_BLOCKING 0x0 ;  /* 0x0000000000007b1d */ /* 0x000fec0000010000 */
[----:B------:R-:W-:Y:S04]  /*5400*/  LDS R10, [R3] ;  /* 0x00000000030a7984 */ /* 0x000fe80000000800 */
[----:B------:R-:W0:Y:S04]  /*5410*/  LDS R117, [R116] ;  /* 0x0000000074757984 */ /* 0x000e280000000800 */
[----:B------:R-:W1:Y:S04]  /*5420*/  LDS R63, [R116+0x100] ;  /* 0x00010000743f7984 */ /* 0x000e680000000800 */
[----:B------:R-:W2:Y:S04]  /*5430*/  LDS R62, [R116+0x80] ;  /* 0x00008000743e7984 */ /* 0x000ea80000000800 */
[----:B------:R4:W3:Y:S04]  /*5440*/  LDS R121, [R4] ;  /* 0x0000000004797984 */ /* 0x0008e80000000800 */
[----:B------:R1:W5:Y:S01]  /*5450*/  LDS R112, [R9] ;  /* 0x0000000009707984 */ /* 0x0003620000000800 */
[----:B----4-:R-:W-:-:S04]  /*5460*/  IMAD R4, R115, UR4, RZ ;  /* 0x0000000473047c24 */ /* 0x010fc8000f8e02ff */
[C---:B------:R-:W-:Y:S01]  /*5470*/  IMAD R108, R4.reuse, 0x20, R108 ;  /* 0x00000020046c7824 */ /* 0x040fe200078e026c */
[C---:B------:R-:W-:Y:S01]  /*5480*/  LEA R106, R4.reuse, R106, 0x5 ;  /* 0x0000006a046a7211 */ /* 0x040fe200078e28ff */
[C---:B------:R-:W-:Y:S01]  /*5490*/  IMAD R97, R4.reuse, 0x20, R97 ;  /* 0x0000002004617824 */ /* 0x040fe200078e0261 */
[C---:B------:R-:W-:Y:S01]  /*54a0*/  LEA R103, R4.reuse, R103, 0x5 ;  /* 0x0000006704677211 */ /* 0x040fe200078e28ff */
[C---:B------:R-:W-:Y:S01]  /*54b0*/  IMAD R83, R4.reuse, 0x20, R83 ;  /* 0x0000002004537824 */ /* 0x040fe200078e0253 */
[C---:B------:R-:W-:Y:S02]  /*54c0*/  LEA R90, R4.reuse, R90, 0x5 ;  /* 0x0000005a045a7211 */ /* 0x040fe400078e28ff */
[----:B------:R-:W-:Y:S01]  /*54d0*/  LEA R87, R4, R87, 0x5 ;  /* 0x0000005704577211 */ /* 0x000fe200078e28ff */
[C---:B0-----:R-:W-:Y:S01]  /*54e0*/  FFMA R11, R10.reuse, R117, R119 ;  /* 0x000000750a0b7223 */ /* 0x041fe20000000077 */
[C---:B-1----:R-:W-:Y:S01]  /*54f0*/  FFMA R9, R10.reuse, R63, R64 ;  /* 0x0000003f0a097223 */ /* 0x042fe20000000040 */
[----:B--2---:R-:W-:Y:S01]  /*5500*/  FFMA R10, R10, R62, R5 ;  /* 0x0000003e0a0a7223 */ /* 0x004fe20000000005 */
[-C--:B---3--:R-:W-:Y:S01]  /*5510*/  FFMA R4, R117, R121.reuse, R6 ;  /* 0x0000007975047223 */ /* 0x088fe20000000006 */
[CC--:B------:R-:W-:Y:S01]  /*5520*/  FFMA R3, R62.reuse, R121.reuse, R118 ;  /* 0x000000793e037223 */ /* 0x0c0fe20000000076 */
[----:B------:R-:W-:Y:S01]  /*5530*/  FFMA R5, R63, R121, R124 ;  /* 0x000000793f057223 */ /* 0x000fe2000000007c */
[-C--:B-----5:R-:W-:Y:S01]  /*5540*/  FFMA R6, R117, R112.reuse, R65 ;  /* 0x0000007075067223 */ /* 0x0a0fe20000000041 */
[-C--:B------:R-:W-:Y:S01]  /*5550*/  FFMA R7, R62, R112.reuse, R7 ;  /* 0x000000703e077223 */ /* 0x080fe20000000007 */
[----:B------:R-:W-:Y:S01]  /*5560*/  FFMA R8, R63, R112, R8 ;  /* 0x000000703f087223 */ /* 0x000fe20000000008 */
[----:B------:R-:W-:Y:S06]  /*5570*/  BAR.SYNC.DEFER_BLOCKING 0x0 ;  /* 0x0000000000007b1d */ /* 0x000fec0000010000 */
[----:B------:R-:W-:Y:S05]  /*5580*/  @!P5 BRA `(.L_x_7) ;  /* 0xffffffc00034d947 */ /* 0x000fea000383ffff */
.L_x_4:
[----:B------:R-:W0:Y:S01]  /*5590*/  S2UR UR10, SR_CTAID.X ;  /* 0x00000000000a79c3 */ /* 0x000e220000002500 */
[----:B------:R-:W0:Y:S01]  /*55a0*/  LDCU UR4, c[0x0][0x3c4] ;  /* 0x00007880ff0477ac */ /* 0x000e220008000800 */
[----:B------:R-:W1:Y:S01]  /*55b0*/  S2R R15, SR_TID.X ;  /* 0x00000000000f7919 */ /* 0x000e620000002100 */
[C---:B------:R-:W-:Y:S01]  /*55c0*/  R2UR UR12, R60.reuse ;  /* 0x000000003c0c72ca */ /* 0x040fe200000e0000 */
[----:B------:R-:W2:Y:S01]  /*55d0*/  LDCU UR11, c[0x0][0x3c8] ;  /* 0x00007900ff0b77ac */ /* 0x000ea20008000800 */
[----:B------:R-:W2:Y:S01]  /*55e0*/  S2R R27, SR_TID.Y ;  /* 0x00000000001b7919 */ /* 0x000ea20000002200 */
[C---:B------:R-:W-:Y:S02]  /*55f0*/  R2UR UR13, R61.reuse ;  /* 0x000000003d0d72ca */ /* 0x040fe400000e0000 */
[----:B------:R-:W3:Y:S01]  /*5600*/  LDC R0, c[0x0][0x3a0] ;  /* 0x0000e800ff007b82 */ /* 0x000ee20000000800 */
[----:B------:R-:W-:Y:S02]  /*5610*/  R2UR UR14, R60 ;  /* 0x000000003c0e72ca */ /* 0x000fe400000e0000 */
[----:B------:R-:W-:-:S02]  /*5620*/  R2UR UR15, R61 ;  /* 0x000000003d0f72ca */ /* 0x000fc400000e0000 */
[C---:B------:R-:W-:Y:S02]  /*5630*/  R2UR UR16, R60.reuse ;  /* 0x000000003c1072ca */ /* 0x040fe400000e0000 */
[C---:B------:R-:W-:Y:S01]  /*5640*/  R2UR UR17, R61.reuse ;  /* 0x000000003d1172ca */ /* 0x040fe200000e0000 */
[----:B------:R-:W4:Y:S01]  /*5650*/  LDC.64 R22, c[0x0][0x3b8] ;  /* 0x0000ee00ff167b82 */ /* 0x000f220000000a00 */
[C---:B------:R-:W-:Y:S02]  /*5660*/  R2UR UR18, R60.reuse ;  /* 0x000000003c1272ca */ /* 0x040fe400000e0000 */
[C---:B------:R-:W-:Y:S02]  /*5670*/  R2UR UR19, R61.reuse ;  /* 0x000000003d1372ca */ /* 0x040fe400000e0000 */
[C---:B------:R-:W-:Y:S02]  /*5680*/  R2UR UR20, R60.reuse ;  /* 0x000000003c1472ca */ /* 0x040fe400000e0000 */
[----:B------:R-:W-:Y:S01]  /*5690*/  R2UR UR21, R61 ;  /* 0x000000003d1572ca */ /* 0x000fe200000e0000 */
[----:B0-----:R-:W-:Y:S01]  /*56a0*/  UIADD3 UR5, UPT, UPT, UR10, UR4, URZ ;  /* 0x000000040a057290 */ /* 0x001fe2000fffe0ff */
[----:B------:R-:W-:-:S02]  /*56b0*/  R2UR UR22, R60 ;  /* 0x000000003c1672ca */ /* 0x000fc400000e0000 */
[C---:B------:R-:W-:Y:S01]  /*56c0*/  R2UR UR23, R61.reuse ;  /* 0x000000003d1772ca */ /* 0x040fe200000e0000 */
[----:B------:R-:W-:Y:S01]  /*56d0*/  UIADD3 UR6, UPT, UPT, UR5, UR4, URZ ;  /* 0x0000000405067290 */ /* 0x000fe2000fffe0ff */
[----:B------:R-:W-:Y:S02]  /*56e0*/  R2UR UR24, R60 ;  /* 0x000000003c1872ca */ /* 0x000fe400000e0000 */
[C---:B------:R-:W-:Y:S01]  /*56f0*/  R2UR UR25, R61.reuse ;  /* 0x000000003d1972ca */ /* 0x040fe200000e0000 */
[----:B------:R-:W-:Y:S01]  /*5700*/  UIADD3 UR7, UPT, UPT, UR6, UR4, URZ ;  /* 0x0000000406077290 */ /* 0x000fe2000fffe0ff */
[----:B---3--:R-:W-:Y:S02]  /*5710*/  SHF.L.U32 R20, R0, 0x5, RZ ;  /* 0x0000000500147819 */ /* 0x008fe400000006ff */
[----:B------:R-:W-:Y:S01]  /*5720*/  R2UR UR26, R60 ;  /* 0x000000003c1a72ca */ /* 0x000fe200000e0000 */
[----:B------:R-:W-:Y:S01]  /*5730*/  UIADD3 UR8, UPT, UPT, UR7, UR4, URZ ;  /* 0x0000000407087290 */ /* 0x000fe2000fffe0ff */
[C---:B------:R-:W-:Y:S01]  /*5740*/  R2UR UR27, R61.reuse ;  /* 0x000000003d1b72ca */ /* 0x040fe200000e0000 */
[--C-:B-1----:R-:W-:Y:S01]  /*5750*/  IMAD R0, R20, UR10, R15.reuse ;  /* 0x0000000a14007c24 */ /* 0x102fe2000f8e020f */
[----:B------:R-:W-:Y:S01]  /*5760*/  R2UR UR28, R60 ;  /* 0x000000003c1c72ca */ /* 0x000fe200000e0000 */
[----:B------:R-:W-:Y:S01]  /*5770*/  UIADD3 UR9, UPT, UPT, UR8, UR4, URZ ;  /* 0x0000000408097290 */ /* 0x000fe2000fffe0ff */
[----:B------:R-:W-:Y:S01]  /*5780*/  IMAD R2, R20, UR5, R15 ;  /* 0x0000000514027c24 */ /* 0x000fe2000f8e020f */
[C---:B------:R-:W-:Y:S01]  /*5790*/  R2UR UR29, R61.reuse ;  /* 0x000000003d1d72ca */ /* 0x040fe200000e0000 */
[----:B--2---:R-:W-:Y:S01]  /*57a0*/  IMAD R13, R0, UR11, R27 ;  /* 0x0000000b000d7c24 */ /* 0x004fe2000f8e021b */
[----:B------:R-:W-:Y:S01]  /*57b0*/  UIADD3 UR4, UPT, UPT, UR9, UR4, URZ ;  /* 0x0000000409047290 */ /* 0x000fe2000fffe0ff */
[--C-:B------:R-:W-:Y:S01]  /*57c0*/  IMAD R0, R20, UR6, R15.reuse ;  /* 0x0000000614007c24 */ /* 0x100fe2000f8e020f */
[----:B------:R-:W-:Y:S01]  /*57d0*/  R2UR UR30, R60 ;  /* 0x000000003c1e72ca */ /* 0x000fe200000e0000 */
[C-C-:B------:R-:W-:Y:S01]  /*57e0*/  IMAD R14, R20.reuse, UR7, R15.reuse ;  /* 0x00000007140e7c24 */ /* 0x140fe2000f8e020f */
[C---:B------:R-:W-:Y:S01]  /*57f0*/  R2UR UR31, R61.reuse ;  /* 0x000000003d1f72ca */ /* 0x040fe200000e0000 */
[--C-:B------:R-:W-:Y:S01]  /*5800*/  IMAD R16, R20, UR8, R15.reuse ;  /* 0x0000000814107c24 */ /* 0x100fe2000f8e020f */
[----:B------:R-:W-:Y:S01]  /*5810*/  R2UR UR32, R60 ;  /* 0x000000003c2072ca */ /* 0x000fe200000e0000 */
[C-C-:B------:R-:W-:Y:S01]  /*5820*/  IMAD R18, R20.reuse, UR9, R15.reuse ;  /* 0x0000000914127c24 */ /* 0x140fe2000f8e020f */
[C---:B------:R-:W-:Y:S01]  /*5830*/  R2UR UR33, R61.reuse ;  /* 0x000000003d2172ca */ /* 0x040fe200000e0000 */
[----:B------:R-:W-:Y:S01]  /*5840*/  IMAD R20, R20, UR4, R15 ;  /* 0x0000000414147c24 */ /* 0x000fe2000f8e020f */
[----:B------:R-:W-:Y:S01]  /*5850*/  R2UR UR34, R60 ;  /* 0x000000003c2272ca */ /* 0x000fe200000e0000 */
[--C-:B------:R-:W-:Y:S01]  /*5860*/  IMAD R15, R2, UR11, R27.reuse ;  /* 0x0000000b020f7c24 */ /* 0x100fe2000f8e021b */
[----:B------:R-:W-:Y:S01]  /*5870*/  R2UR UR35, R61 ;  /* 0x000000003d2372ca */ /* 0x000fe200000e0000 */
[----:B------:R-:W-:Y:S01]  /*5880*/  IMAD R17, R0, UR11, R27 ;  /* 0x0000000b00117c24 */ /* 0x000fe2000f8e021b */
[----:B------:R-:W-:Y:S01]  /*5890*/  R2UR UR36, R60 ;  /* 0x000000003c2472ca */ /* 0x000fe200000e0000 */
[----:B----4-:R-:W-:Y:S01]  /*58a0*/  IMAD.WIDE R12, R13, 0x4, R22 ;  /* 0x000000040d0c7825 */ /* 0x010fe200078e0216 */
[----:B------:R-:W-:-:S02]  /*58b0*/  R2UR UR37, R61 ;  /* 0x000000003d2572ca */ /* 0x000fc400000e0000 */
[----:B------:R-:W-:Y:S01]  /*58c0*/  R2UR UR38, R60 ;  /* 0x000000003c2672ca */ /* 0x000fe200000e0000 */
[----:B------:R-:W-:Y:S01]  /*58d0*/  IMAD R19, R14, UR11, R27 ;  /* 0x0000000b0e137c24 */ /* 0x000fe2000f8e021b */
[----:B------:R-:W-:Y:S01]  /*58e0*/  R2UR UR39, R61 ;  /* 0x000000003d2772ca */ /* 0x000fe200000e0000 */
[----:B------:R-:W-:Y:S01]  /*58f0*/  IMAD.WIDE R14, R15, 0x4, R22 ;  /* 0x000000040f0e7825 */ /* 0x000fe200078e0216 */
[----:B------:R-:W-:Y:S01]  /*5900*/  R2UR UR40, R60 ;  /* 0x000000003c2872ca */ /* 0x000fe200000e0000 */
[----:B------:R-:W-:Y:S01]  /*5910*/  STG.E desc[UR12][R12.64], R11 ;  /* 0x0000000b0c007986 */ /* 0x000fe2000c10190c */
[C---:B------:R-:W-:Y:S01]  /*5920*/  R2UR UR41, R61.reuse ;  /* 0x000000003d2972ca */ /* 0x040fe200000e0000 */
[--C-:B------:R-:W-:Y:S01]  /*5930*/  IMAD R21, R16, UR11, R27.reuse ;  /* 0x0000000b10157c24 */ /* 0x100fe2000f8e021b */
[----:B------:R-:W-:Y:S01]  /*5940*/  R2UR UR42, R60 ;  /* 0x000000003c2a72ca */ /* 0x000fe200000e0000 */
[--C-:B------:R-:W-:Y:S01]  /*5950*/  IMAD R25, R18, UR11, R27.reuse ;  /* 0x0000000b12197c24 */ /* 0x100fe2000f8e021b */
[----:B------:R-:W-:Y:S01]  /*5960*/  R2UR UR43, R61 ;  /* 0x000000003d2b72ca */ /* 0x000fe200000e0000 */
[----:B------:R-:W-:Y:S01]  /*5970*/  IMAD R27, R20, UR11, R27 ;  /* 0x0000000b141b7c24 */ /* 0x000fe2000f8e021b */
[C---:B------:R-:W-:Y:S01]  /*5980*/  R2UR UR44, R60.reuse ;  /* 0x000000003c2c72ca */ /* 0x040fe200000e0000 */
[--C-:B------:R-:W-:Y:S01]  /*5990*/  IMAD.WIDE R16, R17, 0x4, R22.reuse ;  /* 0x0000000411107825 */ /* 0x100fe200078e0216 */
[----:B------:R-:W-:Y:S01]  /*59a0*/  R2UR UR45, R61 ;  /* 0x000000003d2d72ca */ /* 0x000fe200000e0000 */
[----:B------:R-:W-:Y:S01]  /*59b0*/  STG.E desc[UR14][R12.64+0x80], R4 ;  /* 0x000080040c007986 */ /* 0x000fe2000c10190e */
[C---:B------:R-:W-:Y:S01]  /*59c0*/  R2UR UR46, R60.reuse ;  /* 0x000000003c2e72ca */ /* 0x040fe200000e0000 */
[--C-:B------:R-:W-:Y:S01]  /*59d0*/  IMAD.WIDE R18, R19, 0x4, R22.reuse ;  /* 0x0000000413127825 */ /* 0x100fe200078e0216 */
[----:B------:R-:W-:Y:S01]  /*59e0*/  R2UR UR47, R61 ;  /* 0x000000003d2f72ca */ /* 0x000fe200000e0000 */
[----:B------:R-:W-:Y:S01]  /*59f0*/  STG.E desc[UR16][R12.64+0x100], R6 ;  /* 0x000100060c007986 */ /* 0x000fe2000c101910 */
[C---:B------:R-:W-:Y:S01]  /*5a00*/  R2UR UR48, R60.reuse ;  /* 0x000000003c3072ca */ /* 0x040fe200000e0000 */
[----:B------:R-:W-:Y:S01]  /*5a10*/  IMAD.WIDE R20, R21, 0x4, R22 ;  /* 0x0000000415147825 */ /* 0x000fe200078e0216 */
[----:B------:R-:W-:Y:S01]  /*5a20*/  R2UR UR49, R61 ;  /* 0x000000003d3172ca */ /* 0x000fe200000e0000 */
[----:B------:R0:W-:Y:S01]  /*5a30*/  STG.E desc[UR18][R14.64], R10 ;  /* 0x0000000a0e007986 */ /* 0x0001e2000c101912 */
[----:B------:R-:W-:-:S02]  /*5a40*/  R2UR UR50, R60 ;  /* 0x000000003c3272ca */ /* 0x000fc400000e0000 */
[C---:B------:R-:W-:Y:S01]  /*5a50*/  R2UR UR51, R61.reuse ;  /* 0x000000003d3372ca */ /* 0x040fe200000e0000 */
[----:B------:R1:W-:Y:S01]  /*5a60*/  STG.E desc[UR20][R14.64+0x80], R3 ;  /* 0x000080030e007986 */ /* 0x0003e2000c101914 */
[----:B------:R-:W-:Y:S02]  /*5a70*/  R2UR UR52, R60 ;  /* 0x000000003c3472ca */ /* 0x000fe400000e0000 */
[----:B------:R-:W-:Y:S01]  /*5a80*/  R2UR UR53, R61 ;  /* 0x000000003d3572ca */ /* 0x000fe200000e0000 */
[----:B------:R-:W-:Y:S01]  /*5a90*/  STG.E desc[UR22][R14.64+0x100], R7 ;  /* 0x000100070e007986 */ /* 0x000fe2000c101916 */
[----:B0-----:R-:W-:-:S03]  /*5aa0*/  IMAD.WIDE R10, R25, 0x4, R22 ;  /* 0x00000004190a7825 */ /* 0x001fc600078e0216 */
[----:B------:R-:W-:Y:S01]  /*5ab0*/  STG.E desc[UR24][R16.64], R9 ;  /* 0x0000000910007986 */ /* 0x000fe2000c101918 */
[----:B-1----:R-:W-:-:S03]  /*5ac0*/  IMAD.WIDE R2, R27, 0x4, R22 ;  /* 0x000000041b027825 */ /* 0x002fc600078e0216 */
[----:B------:R-:W-:Y:S04]  /*5ad0*/  STG.E desc[UR26][R16.64+0x80], R5 ;  /* 0x0000800510007986 */ /* 0x000fe8000c10191a */
[----:B------:R-:W-:Y:S04]  /*5ae0*/  STG.E desc[UR28][R16.64+0x100], R8 ;  /* 0x0001000810007986 */ /* 0x000fe8000c10191c */
[----:B------:R-:W-:Y:S04]  /*5af0*/  STG.E desc[UR30][R18.64], RZ ;  /* 0x000000ff12007986 */ /* 0x000fe8000c10191e */
        /* <DEDUP_REMOVED lines=10> */
[----:B------:R-:W-:Y:S01]  /*5ba0*/  STG.E desc[UR52][R2.64+0x100], RZ ;  /* 0x000100ff02007986 */ /* 0x000fe2000c101934 */
[----:B------:R-:W-:Y:S05]  /*5bb0*/  EXIT ;  /* 0x000000000000794d */ /* 0x000fea0003800000 */
.L_x_8:
[----:B------:R-:W-:-:S00]  /*5bc0*/  BRA `(.L_x_8) ;  /* 0xfffffffc00fc7947 */ /* 0x000fc0000383ffff */
[----:B------:R-:W-:-:S00]  /*5bd0*/  NOP ;  /* 0x0000000000007918 */ /* 0x000fc00000000000 */
        /* <DEDUP_REMOVED lines=10> */
.L_x_20:


//--------------------- .text._Z62_cwc_kern_convolutional_backward_propagate_coefficient_defaultILi3ELi1ELi8EEviiiPfiiiS0_iiS0_iii --------------------------
	.section	.text._Z62_cwc_kern_convolutional_backward_propagate_coefficient_defaultILi3ELi1ELi8EEviiiPfiiiS0_iiS0_iii,"ax",@progbits
	.align	128
.text._Z62_cwc_kern_convolutional_backward_propagate_coefficient_defaultILi3ELi1ELi8EEviiiPfiiiS0_iiS0_iii:
        .type           _Z62_cwc_kern_convolutional_backward_propagate_coefficient_defaultILi3ELi1ELi8EEviiiPfiiiS0_iiS0_iii,@function
        .size           _Z62_cwc_kern_convolutional_backward_propagate_coefficient_defaultILi3ELi1ELi8EEviiiPfiiiS0_iiS0_iii,(.L_x_21 - _Z62_cwc_kern_convolutional_backward_propagate_coefficient_defaultILi3ELi1ELi8EEviiiPfiiiS0_iiS0_iii)
        .other          _Z62_cwc_kern_convolutional_backward_propagate_coefficient_defaultILi3ELi1ELi8EEviiiPfiiiS0_iiS0_iii,@"STO_CUDA_ENTRY STV_DEFAULT"
_Z62_cwc_kern_convolutional_backward_propagate_coefficient_defaultILi3ELi1ELi8EEviiiPfiiiS0_iiS0_iii:
[----:B------:R-:W0:Y:S01]  /*0000*/  LDC R1, c[0x0][0x37c] ;  /* 0x0000df00ff017b82 */ /* 0x000e220000000800 */
[----:B------:R-:W1:Y:S01]  /*0010*/  LDCU UR4, c[0x0][0x370] ;  /* 0x00006e00ff0477ac */ /* 0x000e620008000800 */
[----:B------:R-:W1:Y:S02]  /*0020*/  LDCU UR5, c[0x0][0x3c4] ;  /* 0x00007880ff0577ac */ /* 0x000e640008000800 */
[----:B-1----:R-:W-:-:S09]  /*0030*/  UISETP.NE.AND UP0, UPT, UR4, UR5, UPT ;  /* 0x000000050400728c */ /* 0x002fd2000bf05270 */
[----:B------:R-:W-:Y:S05]  /*0040*/  BRA.U !UP0, `(.L_x_9) ;  /* 0x0000000108407547 */ /* 0x000fea000b800000 */
[----:B------:R-:W-:Y:S01]  /*0050*/  MOV R0, 0x0 ;  /* 0x0000000000007802 */ /* 0x000fe20000000f00 */
[----:B------:R-:W1:Y:S01]  /*0060*/  LDCU.64 UR4, c[0x4][0x18] ;  /* 0x01000300ff0477ac */ /* 0x000e620008000a00 */
[----:B------:R-:W-:Y:S02]  /*0070*/  HFMA2 R13, -RZ, RZ, 0, 0 ;  /* 0x00000000ff0d7431 */ /* 0x000fe400000001ff */
[----:B------:R-:W-:Y:S01]  /*0080*/  IMAD.MOV.U32 R8, RZ, RZ, 0xb ;  /* 0x0000000bff087424 */ /* 0x000fe200078e00ff */
[----:B------:R2:W3:Y:S01]  /*0090*/  LDC.64 R2, c[0x4][R0] ;  /* 0x0100000000027b82 */ /* 0x0004e20000000a00 */
[----:B------:R-:W4:Y:S01]  /*00a0*/  LDCU.64 UR6, c[0x4][0x20] ;  /* 0x01000400ff0677ac */ /* 0x000f220008000a00 */
[----:B------:R-:W-:Y:S01]  /*00b0*/  IMAD.MOV.U32 R12, RZ, RZ, 0x1 ;  /* 0x00000001ff0c7424 */ /* 0x000fe200078e00ff */
[----:B------:R-:W5:Y:S01]  /*00c0*/  LDCU.64 UR8, c[0x4][0x8] ;  /* 0x01000100ff0877ac */ /* 0x000f620008000a00 */
[----:B-1----:R-:W-:Y:S02]  /*00d0*/  IMAD.U32 R4, RZ, RZ, UR4 ;  /* 0x00000004ff047e24 */ /* 0x002fe4000f8e00ff */
[----:B------:R-:W-:Y:S01]  /*00e0*/  IMAD.U32 R5, RZ, RZ, UR5 ;  /* 0x00000005ff057e24 */ /* 0x000fe2000f8e00ff */
[----:B----4-:R-:W-:Y:S01]  /*00f0*/  MOV R6, UR6 ;  /* 0x0000000600067c02 */ /* 0x010fe20008000f00 */
[----:B------:R-:W-:-:S02]  /*0100*/  IMAD.U32 R7, RZ, RZ, UR7 ;  /* 0x00000007ff077e24 */ /* 0x000fc4000f8e00ff */
[----:B-----5:R-:W-:Y:S01]  /*0110*/  IMAD.U32 R10, RZ, RZ, UR8 ;  /* 0x00000008ff0a7e24 */ /* 0x020fe2000f8e00ff */
[----:B--2---:R-:W-:-:S07]  /*0120*/  MOV R11, UR9 ;  /* 0x00000009000b7c02 */ /* 0x004fce0008000f00 */
[----:B------:R-:W-:-:S07]  /*0130*/  LEPC R20, `(.L_x_9) ;  /* 0x000000001014794e */ /* 0x000fce0000000000 */
[----:B0--3--:R-:W-:Y:S05]  /*0140*/  CALL.ABS.NOINC R2 ;  /* 0x0000000002007343 */ /* 0x009fea0003c00000 */
.L_x_9:
        /* <DEDUP_REMOVED lines=20> */
.L_x_10:
[----:B------:R-:W1:Y:S01]  /*0290*/  S2R R17, SR_TID.Y ;  /* 0x0000000000117919 */ /* 0x000e620000002200 */
[----:B------:R-:W2:Y:S01]  /*02a0*/  LDCU UR4, c[0x0][0x360] ;  /* 0x00006c00ff0477ac */ /* 0x000ea20008000800 */
[----:B------:R-:W3:Y:S01]  /*02b0*/  LDC R18, c[0x0][0x364] ;  /* 0x0000d900ff127b82 */ /* 0x000ee20000000800 */
[----:B------:R-:W4:Y:S01]  /*02c0*/  S2R R19, SR_TID.X ;  /* 0x0000000000137919 */ /* 0x000f220000002100 */
[----:B------:R-:W2:Y:S02]  /*02d0*/  LDCU UR5, c[0x0][0x3c8] ;  /* 0x00007900ff0577ac */ /* 0x000ea40008000800 */
[----:B--2---:R-:W-:Y:S02]  /*02e0*/  UISETP.NE.AND UP0, UPT, UR4, UR5, UPT ;  /* 0x000000050400728c */ /* 0x004fe4000bf05270 */
[----:B---3--:R-:W-:Y:S02]  /*02f0*/  IMAD R23, R18, UR4, RZ ;  /* 0x0000000412177c24 */ /* 0x008fe4000f8e02ff */
[----:B-1----:R-:W-:-:S04]  /*0300*/  IMAD R16, R17, UR4, RZ ;  /* 0x0000000411107c24 */ /* 0x002fc8000f8e02ff */
[----:B----4-:R-:W-:Y:S01]  /*0310*/  IMAD.IADD R43, R16, 0x1, R19 ;  /* 0x00000001102b7824 */ /* 0x010fe200078e0213 */
[----:B------:R-:W-:Y:S06]  /*0320*/  BRA.U !UP0, `(.L_x_11) ;  /* 0x0000000108407547 */ /* 0x000fec000b800000 */
        /* <DEDUP_REMOVED lines=10> */
[----:B----4-:R-:W-:-:S02]  /*03d0*/  IMAD.U32 R6, RZ, RZ, UR6 ;  /* 0x00000006ff067e24 */ /* 0x010fc4000f8e00ff */
[----:B------:R-:W-:Y:S01]  /*03e0*/  IMAD.U32 R7, RZ, RZ, UR7 ;  /* 0x00000007ff077e24 */ /* 0x000fe2000f8e00ff */
[----:B-----5:R-:W-:Y:S01]  /*03f0*/  MOV R10, UR8 ;  /* 0x00000008000a7c02 */ /* 0x020fe20008000f00 */
[----:B--2---:R-:W-:-:S07]  /*0400*/  IMAD.U32 R11, RZ, RZ, UR9 ;  /* 0x00000009ff0b7e24 */ /* 0x004fce000f8e00ff */
[----:B------:R-:W-:-:S07]  /*0410*/  LEPC R20, `(.L_x_11) ;  /* 0x000000001014794e */ /* 0x000fce0000000000 */
[----:B0--3--:R-:W-:Y:S05]  /*0420*/  CALL.ABS.NOINC R2 ;  /* 0x0000000002007343 */ /* 0x009fea0003c00000 */
.L_x_11:
[----:B------:R-:W1:Y:S01]  /*0430*/  LDCU UR4, c[0x0][0x3a0] ;  /* 0x00007400ff0477ac */ /* 0x000e620008000800 */
[----:B------:R-:W-:-:S05]  /*0440*/  IMAD R0, R18, 0x3, RZ ;  /* 0x0000000312007824 */ /* 0x000fca00078e02ff */
[----:B-1----:R-:W-:-:S13]  /*0450*/  ISETP.NE.AND P0, PT, R0, UR4, PT ;  /* 0x0000000400007c0c */ /* 0x002fda000bf05270 */
[----:B------:R-:W-:Y:S05]  /*0460*/  @!P0 BRA `(.L_x_12) ;  /* 0x0000000000408947 */ /* 0x000fea0003800000 */
        /* <DEDUP_REMOVED lines=16> */
.L_x_12:
[----:B------:R-:W1:Y:S02]  /*0570*/  LDC R42, c[0x0][0x3a0] ;  /* 0x0000e800ff2a7b82 */ /* 0x000e640000000800 */
[----:B-1----:R-:W-:-:S05]  /*0580*/  IMAD.SHL.U32 R42, R42, 0x8, RZ ;  /* 0x000000082a2a7824 */ /* 0x002fca00078e00ff */
[----:B------:R-:W-:-:S13]  /*0590*/  ISETP.GE.AND P0, PT, R23, R42, PT ;  /* 0x0000002a1700720c */ /* 0x000fda0003f06270 */
[----:B------:R-:W-:Y:S05]  /*05a0*/  @P0 BRA `(.L_x_13) ;  /* 0x0000000000400947 */ /* 0x000fea0003800000 */
[----:B------:R-:W-:Y:S01]  /*05b0*/  MOV R0, 0x0 ;  /* 0x0000000000007802 */ /* 0x000fe20000000f00 */
[----:B------:R-:W1:Y:S01]  /*05c0*/  LDCU.64 UR4, c[0x4][0x40] ;  /* 0x01000800ff0477ac */ /* 0x000e620008000a00 */
[----:B------:R-:W-:Y:S02]  /*05d0*/  HFMA2 R8, -RZ, RZ, 0, 1.1920928955078125e-06 ;  /* 0x00000014ff087431 */ /* 0x000fe400000001ff */
[----:B------:R-:W-:Y:S01]  /*05e0*/  IMAD.MOV.U32 R12, RZ, RZ, 0x1 ;  /* 0x00000001ff0c7424 */ /* 0x000fe200078e00ff */
[----:B------:R2:W3:Y:S01]  /*05f0*/  LDC.64 R2, c[0x4][R0] ;  /* 0x0100000000027b82 */ /* 0x0004e20000000a00 */
[----:B------:R-:W4:Y:S01]  /*0600*/  LDCU.64 UR6, c[0x4][0x20] ;  /* 0x01000400ff0677ac */ /* 0x000f220008000a00 */
[----:B------:R-:W-:Y:S01]  /*0610*/  IMAD.MOV.U32 R13, RZ, RZ, RZ ;  /* 0x000000ffff0d7224 */ /* 0x000fe200078e00ff */
[----:B------:R-:W5:Y:S01]  /*0620*/  LDCU.64 UR8, c[0x4][0x8] ;  /* 0x01000100ff0877ac */ /* 0x000f620008000a00 */
[----:B-1----:R-:W-:Y:S01]  /*0630*/  MOV R4, UR4 ;  /* 0x0000000400047c02 */ /* 0x002fe20008000f00 */
[----:B------:R-:W-:-:S02]  /*0640*/  IMAD.U32 R5, RZ, RZ, UR5 ;  /* 0x00000005ff057e24 */ /* 0x000fc4000f8e00ff */
[----:B----4-:R-:W-:Y:S01]  /*0650*/  IMAD.U32 R6, RZ, RZ, UR6 ;  /* 0x00000006ff067e24 */ /* 0x010fe2000f8e00ff */
[----:B------:R-:W-:Y:S01]  /*0660*/  MOV R7, UR7 ;  /* 0x0000000700077c02 */ /* 0x000fe20008000f00 */
[----:B-----5:R-:W-:Y:S02]  /*0670*/  IMAD.U32 R10, RZ, RZ, UR8 ;  /* 0x00000008ff0a7e24 */ /* 0x020fe4000f8e00ff */
[----:B--2---:R-:W-:-:S07]  /*0680*/  IMAD.U32 R11, RZ, RZ, UR9 ;  /* 0x00000009ff0b7e24 */ /* 0x004fce000f8e00ff */
[----:B------:R-:W-:-:S07]  /*0690*/  LEPC R20, `(.L_x_13) ;  /* 0x000000001014794e */ /* 0x000fce0000000000 */
[----:B0--3--:R-:W-:Y:S05]  /*06a0*/  CALL.ABS.NOINC R2 ;  /* 0x0000000002007343 */ /* 0x009fea0003c00000 */
.L_x_13:
[----:B------:R-:W1:Y:S02]  /*06b0*/  LDCU UR4, c[0x0][0x3c8] ;  /* 0x00007900ff0477ac */ /* 0x000e640008000800 */
[----:B-1----:R-:W-:-:S13]  /*06c0*/  ISETP.GE.AND P0, PT, R23, UR4, PT ;  /* 0x0000000417007c0c */ /* 0x002fda000bf06270 */
[----:B------:R-:W-:Y:S05]  /*06d0*/  @P0 BRA `(.L_x_14) ;  /* 0x0000000000400947 */ /* 0x000fea0003800000 */
[----:B------:R-:W-:Y:S01]  /*06e0*/  MOV R0, 0x0 ;  /* 0x0000000000007802 */ /* 0x000fe20000000f00 */
[----:B------:R-:W1:Y:S01]  /*06f0*/  LDCU.64 UR4, c[0x4][0x48] ;  /* 0x01000900ff0477ac */ /* 0x000e620008000a00 */
[----:B------:R-:W-:Y:S02]  /*0700*/  HFMA2 R8, -RZ, RZ, 0, 1.251697540283203125e-06 ;  /* 0x00000015ff087431 */ /* 0x000fe400000001ff */
        /* <DEDUP_REMOVED lines=13> */
.L_x_14:
[----:B------:R-:W1:Y:S01]  /*07e0*/  LDC.64 R10, c[0x0][0x3b0] ;  /* 0x0000ec00ff0a7b82 */ /* 0x000e620000000a00 */
[----:B------:R-:W2:Y:S01]  /*07f0*/  S2R R0, SR_CTAID.X ;  /* 0x0000000000007919 */ /* 0x000ea20000002500 */
[----:B------:R-:W3:Y:S01]  /*0800*/  LDCU UR4, c[0x0][0x39c] ;  /* 0x00007380ff0477ac */ /* 0x000ee20008000800 */
[----:B------:R-:W4:Y:S01]  /*0810*/  S2R R3, SR_CTAID.Z ;  /* 0x0000000000037919 */ /* 0x000f220000002700 */
[----:B------:R-:W5:Y:S04]  /*0820*/  LDCU UR5, c[0x0][0x398] ;  /* 0x00007300ff0577ac */ /* 0x000f680008000800 */
[----:B------:R-:W0:Y:S08]  /*0830*/  LDC.64 R20, c[0x0][0x380] ;  /* 0x0000e000ff147b82 */ /* 0x000e300000000a00 */
[----:B------:R-:W2:Y:S01]  /*0840*/  LDC.64 R30, c[0x0][0x358] ;  /* 0x0000d600ff1e7b82 */ /* 0x000ea20000000a00 */
[----:B-1----:R-:W1:Y:S01]  /*0850*/  I2F.U32.RP R2, R10 ;  /* 0x0000000a00027306 */ /* 0x002e620000209000 */
[----:B------:R-:W-:-:S02]  /*0860*/  ISETP.NE.U32.AND P3, PT, R10, RZ, PT ;  /* 0x000000ff0a00720c */ /* 0x000fc40003f65070 */
[----:B0-----:R-:W-:-:S05]  /*0870*/  IABS R12, R20 ;  /* 0x00000014000c7213 */ /* 0x001fca0000000000 */
[----:B------:R-:W0:Y:S08]  /*0880*/  I2F.RP R8, R12 ;  /* 0x0000000c00087306 */ /* 0x000e300000209400 */
[----:B-1----:R-:W1:Y:S08]  /*0890*/  MUFU.RCP R2, R2 ;  /* 0x0000000200027308 */ /* 0x002e700000001000 */
[----:B0-----:R-:W0:Y:S01]  /*08a0*/  MUFU.RCP R8, R8 ;  /* 0x0000000800087308 */ /* 0x001e220000001000 */
[----:B-1----:R-:W-:-:S02]  /*08b0*/  IADD3 R6, PT, PT, R2, 0xffffffe, RZ ;  /* 0x0ffffffe02067810 */ /* 0x002fc40007ffe0ff */
[----:B--2---:R-:W-:-:S05]  /*08c0*/  LOP3.LUT R2, RZ, R0, RZ, 0x33, !PT ;  /* 0x00000000ff027212 */ /* 0x004fca00078e33ff */
[----:B------:R1:W2:Y:S01]  /*08d0*/  F2I.FTZ.U32.TRUNC.NTZ R7, R6 ;  /* 0x0000000600077305 */ /* 0x0002a2000021f000 */
[----:B------:R-:W-:Y:S01]  /*08e0*/  IADD3 R2, PT, PT, R21, R2, R20 ;  /* 0x0000000215027210 */ /* 0x000fe20007ffe014 */
[----:B0-----:R-:W-:Y:S02]  /*08f0*/  VIADD R4, R8, 0xffffffe ;  /* 0x0ffffffe08047836 */ /* 0x001fe40000000000 */
[----:B------:R-:W-:-:S04]  /*0900*/  IMAD.MOV.U32 R8, RZ, RZ, RZ ;  /* 0x000000ffff087224 */ /* 0x000fc800078e00ff */
[----:B------:R0:W3:Y:S01]  /*0910*/  F2I.FTZ.U32.TRUNC.NTZ R5, R4 ;  /* 0x0000000400057305 */ /* 0x0000e2000021f000 */
[----:B-1----:R-:W-:Y:S02]  /*0920*/  IMAD.MOV.U32 R6, RZ, RZ, RZ ;  /* 0x000000ffff067224 */ /* 0x002fe400078e00ff */
[----:B--2---:R-:W-:Y:S01]  /*0930*/  IMAD.MOV R9, RZ, RZ, -R7 ;  /* 0x000000ffff097224 */ /* 0x004fe200078e0a07 */
[----:B0-----:R-:W-:-:S03]  /*0940*/  MOV R4, RZ ;  /* 0x000000ff00047202 */ /* 0x001fc60000000f00 */
[----:B------:R-:W-:Y:S01]  /*0950*/  IMAD R9, R9, R10, RZ ;  /* 0x0000000a09097224 */ /* 0x000fe200078e02ff */
[----:B---3--:R-:W-:-:S03]  /*0960*/  IADD3 R13, PT, PT, RZ, -R5, RZ ;  /* 0x80000005ff0d7210 */ /* 0x008fc60007ffe0ff */
[----:B------:R-:W-:-:S04]  /*0970*/  IMAD.HI.U32 R6, R7, R9, R6 ;  /* 0x0000000907067227 */ /* 0x000fc800078e0006 */
[----:B------:R-:W-:Y:S02]  /*0980*/  VIADD R7, R2, UR4 ;  /* 0x0000000402077c36 */ /* 0x000fe40008000000 */
[----:B------:R-:W-:Y:S02]  /*0990*/  IMAD R13, R13, R12, RZ ;  /* 0x0000000c0d0d7224 */ /* 0x000fe400078e02ff */
[----:B----4-:R-:W-:Y:S01]  /*09a0*/  IMAD.HI.U32 R9, R6, R3, RZ ;  /* 0x0000000306097227 */ /* 0x010fe200078e00ff */
[----:B------:R-:W-:Y:S02]  /*09b0*/  IABS R2, R7 ;  /* 0x0000000700027213 */ /* 0x000fe40000000000 */
[----:B------:R-:W-:Y:S01]  /*09c0*/  LOP3.LUT R7, R7, R20, RZ, 0x3c, !PT ;  /* 0x0000001407077212 */ /* 0x000fe200078e3cff */
[----:B------:R-:W-:-:S03]  /*09d0*/  IMAD.HI.U32 R4, R5, R13, R4 ;  /* 0x0000000d05047227 */ /* 0x000fc600078e0004 */
[----:B------:R-:W-:Y:S01]  /*09e0*/  ISETP.GE.AND P5, PT, R7, RZ, PT ;  /* 0x000000ff0700720c */ /* 0x000fe20003fa6270 */
[----:B------:R-:W-:Y:S02]  /*09f0*/  IMAD.MOV R13, RZ, RZ, -R9 ;  /* 0x000000ffff0d7224 */ /* 0x000fe400078e0a09 */
[----:B------:R-:W-:Y:S02]  /*0a00*/  IMAD.MOV.U32 R5, RZ, RZ, R2 ;  /* 0x000000ffff057224 */ /* 0x000fe400078e0002 */
[----:B------:R-:W-:Y:S01]  /*0a10*/  IMAD R13, R10, R13, R3 ;  /* 0x0000000d0a0d7224 */ /* 0x000fe200078e0203 */
[----:B------:R-:W0:Y:S01]  /*0a20*/  S2R R2, SR_CTAID.Y ;  /* 0x0000000000027919 */ /* 0x000e220000002600 */
[----:B------:R-:W-:-:S03]  /*0a30*/  IMAD.HI.U32 R4, R4, R5, RZ ;  /* 0x0000000504047227 */ /* 0x000fc600078e00ff */
[----:B------:R-:W-:Y:S02]  /*0a40*/  ISETP.GE.U32.AND P1, PT, R13, R10, PT ;  /* 0x0000000a0d00720c */ /* 0x000fe40003f26070 */
[----:B------:R-:W-:-:S05]  /*0a50*/  IADD3 R6, PT, PT, -R4, RZ, RZ ;  /* 0x000000ff04067210 */ /* 0x000fca0007ffe1ff */
[----:B------:R-:W-:Y:S02]  /*0a60*/  IMAD R5, R12, R6, R5 ;  /* 0x000000060c057224 */ /* 0x000fe400078e0205 */
[----:B------:R-:W-:-:S03]  /*0a70*/  HFMA2 R6, -RZ, RZ, 0, 0 ;  /* 0x00000000ff067431 */ /* 0x000fc600000001ff */
[----:B------:R-:W-:Y:S01]  /*0a80*/  ISETP.GT.U32.AND P4, PT, R12, R5, PT ;  /* 0x000000050c00720c */ /* 0x000fe20003f84070 */
[----:B------:R-:W-:-:S05]  /*0a90*/  @P1 IMAD.IADD R13, R13, 0x1, -R10 ;  /* 0x000000010d0d1824 */ /* 0x000fca00078e0a0a */
[----:B------:R-:W-:-:S07]  /*0aa0*/  ISETP.GE.U32.AND P2, PT, R13, R10, PT ;  /* 0x0000000a0d00720c */ /* 0x000fce0003f46070 */
[----:B------:R-:W-:Y:S02]  /*0ab0*/  @!P4 IMAD.IADD R5, R5, 0x1, -R12 ;  /* 0x000000010505c824 */ /* 0x000fe400078e0a0c */
[----:B------:R-:W-:Y:S01]  /*0ac0*/  @!P4 VIADD R4, R4, 0x1 ;  /* 0x000000010404c836 */ /* 0x000fe20000000000 */
[----:B------:R-:W-:Y:S02]  /*0ad0*/  ISETP.NE.AND P4, PT, R20, RZ, PT ;  /* 0x000000ff1400720c */ /* 0x000fe40003f85270 */
[----:B------:R-:W-:Y:S01]  /*0ae0*/  ISETP.GE.U32.AND P0, PT, R5, R12, PT ;  /* 0x0000000c0500720c */ /* 0x000fe20003f06070 */
[----:B0-----:R-:W-:Y:S01]  /*0af0*/  IMAD.IADD R5, R2, 0x1, -R21 ;  /* 0x0000000102057824 */ /* 0x001fe200078e0a15 */
[-C--:B------:R-:W-:Y:S02]  /*0b00*/  LOP3.LUT R12, RZ, R10.reuse, RZ, 0x33, !PT ;  /* 0x0000000aff0c7212 */ /* 0x080fe400078e33ff */
[----:B------:R-:W-:-:S04]  /*0b10*/  @P2 IADD3 R13, PT, PT, R13, -R10, RZ ;  /* 0x8000000a0d0d2210 */ /* 0x000fc80007ffe0ff */
[----:B------:R-:W-:-:S05]  /*0b20*/  SEL R13, R12, R13, !P3 ;  /* 0x0000000d0c0d7207 */ /* 0x000fca0005800000 */
[----:B------:R-:W-:Y:S01]  /*0b30*/  IMAD R5, R13, R20, R5 ;  /* 0x000000140d057224 */ /* 0x000fe200078e0205 */
[----:B------:R-:W-:-:S04]  /*0b40*/  @P0 IADD3 R4, PT, PT, R4, 0x1, RZ ;  /* 0x0000000104040810 */ /* 0x000fc80007ffe0ff */
[C---:B-----5:R-:W-:Y:S01]  /*0b50*/  ISETP.GE.AND P0, PT, R5.reuse, UR5, PT ;  /* 0x0000000505007c0c */ /* 0x060fe2000bf06270 */
[----:B------:R-:W-:Y:S01]  /*0b60*/  @!P5 IMAD.MOV R4, RZ, RZ, -R4 ;  /* 0x000000ffff04d224 */ /* 0x000fe200078e0a04 */
[----:B------:R-:W-:Y:S02]  /*0b70*/  @!P4 LOP3.LUT R4, RZ, R20, RZ, 0x33, !PT ;  /* 0x00000014ff04c212 */ /* 0x000fe400078e33ff */
[----:B------:R-:W-:Y:S01]  /*0b80*/  ISETP.LT.OR P0, PT, R5, RZ, P0 ;  /* 0x000000ff0500720c */ /* 0x000fe20000701670 */
[----:B------:R-:W-:-:S12]  /*0b90*/  IMAD.MOV.U32 R5, RZ, RZ, RZ ;  /* 0x000000ffff057224 */ /* 0x000fd800078e00ff */
[----:B------:R-:W-:Y:S05]  /*0ba0*/  @P0 BRA `(.L_x_15) ;  /* 0x0000000c00980947 */ /* 0x000fea0003800000 */
[----:B------:R-:W0:Y:S01]  /*0bb0*/  LDC R32, c[0x0][0x3c8] ;  /* 0x0000f200ff207b82 */ /* 0x000e220000000800 */
[----:B------:R-:W-:Y:S01]  /*0bc0*/  @P1 VIADD R9, R9, 0x1 ;  /* 0x0000000109091836 */ /* 0x000fe20000000000 */
[----:B------:R-:W-:Y:S02]  /*0bd0*/  VIADDMNMX R60, R0, -R21, RZ, !PT ;  /* 0x80000015003c7246 */ /* 0x000fe400078001ff */
[----:B------:R-:W-:Y:S02]  /*0be0*/  VIMNMX R7, PT, PT, R4, R11, PT ;  /* 0x0000000b04077248 */ /* 0x000fe40003fe0100 */
[----:B------:R-:W-:Y:S02]  /*0bf0*/  @P2 IADD3 R9, PT, PT, R9, 0x1, RZ ;  /* 0x0000000109092810 */ /* 0x000fe40007ffe0ff */
[----:B------:R-:W1:Y:S01]  /*0c00*/  LDC R34, c[0x0][0x3a0] ;  /* 0x0000e800ff227b82 */ /* 0x000e620000000800 */
[----:B------:R-:W-:Y:S02]  /*0c10*/  IADD3 R60, PT, PT, R60, R21, -R0 ;  /* 0x000000153c3c7210 */ /* 0x000fe40007ffe800 */
[----:B------:R-:W-:-:S02]  /*0c20*/  SEL R9, R12, R9, !P3 ;  /* 0x000000090c097207 */ /* 0x000fc40005800000 */
[----:B------:R-:W-:Y:S01]  /*0c30*/  ISETP.GE.AND P0, PT, R60, R7, PT ;  /* 0x000000073c00720c */ /* 0x000fe20003f06270 */
[----:B0-----:R-:W-:Y:S02]  /*0c40*/  IMAD R14, R32, R11, RZ ;  /* 0x0000000b200e7224 */ /* 0x001fe400078e02ff */
[----:B------:R-:W-:Y:S02]  /*0c50*/  IMAD R11, R9, UR5, R2 ;  /* 0x00000005090b7c24 */ /* 0x000fe4000f8e0202 */
[----:B------:R-:W-:Y:S02]  /*0c60*/  IMAD R10, R14, R10, RZ ;  /* 0x0000000a0e0a7224 */ /* 0x000fe400078e02ff */
[C---:B------:R-:W-:Y:S02]  /*0c70*/  IMAD R14, R13.reuse, R14, RZ ;  /* 0x0000000e0d0e7224 */ /* 0x040fe400078e02ff */
[----:B------:R-:W-:Y:S02]  /*0c80*/  IMAD R13, R13, R20, -R21 ;  /* 0x000000140d0d7224 */ /* 0x000fe400078e0a15 */
[----:B-1----:R-:W-:-:S02]  /*0c90*/  IMAD R4, R34, UR4, RZ ;  /* 0x0000000422047c24 */ /* 0x002fc4000f8e02ff */
[----:B------:R-:W-:Y:S02]  /*0ca0*/  IMAD R10, R9, R10, RZ ;  /* 0x0000000a090a7224 */ /* 0x000fe400078e02ff */
[----:B------:R-:W-:Y:S02]  /*0cb0*/  IMAD R4, R13, R4, RZ ;  /* 0x000000040d047224 */ /* 0x000fe400078e02ff */
[----:B------:R-:W-:Y:S02]  /*0cc0*/  IMAD R9, R11, UR4, R0 ;  /* 0x000000040b097c24 */ /* 0x000fe4000f8e0200 */
[----:B------:R-:W-:Y:S01]  /*0cd0*/  IMAD.SHL.U32 R14, R14, 0x8, RZ ;  /* 0x000000080e0e7824 */ /* 0x000fe200078e00ff */
[----:B------:R-:W-:Y:S01]  /*0ce0*/  SHF.L.U32 R13, R4, 0x3, RZ ;  /* 0x00000003040d7819 */ /* 0x000fe200000006ff */
[----:B------:R-:W-:Y:S02]  /*0cf0*/  IMAD.SHL.U32 R11, R10, 0x8, RZ ;  /* 0x000000080a0b7824 */ /* 0x000fe400078e00ff */
[----:B------:R-:W-:-:S03]  /*0d00*/  IMAD R12, R42, R9, RZ ;  /* 0x000000092a0c7224 */ /* 0x000fc600078e02ff */
[C---:B------:R-:W-:Y:S02]  /*0d10*/  IADD3 R9, P2, PT, R11.reuse, R14, RZ ;  /* 0x0000000e0b097210 */ /* 0x040fe40007f5e0ff */
[C---:B------:R-:W-:Y:S02]  /*0d20*/  IADD3 R10, P1, PT, R12.reuse, R13, RZ ;  /* 0x0000000d0c0a7210 */ /* 0x040fe40007f3e0ff */
[----:B------:R-:W-:Y:S02]  /*0d30*/  SHF.R.S32.HI R14, RZ, 0x1f, R14 ;  /* 0x0000001fff0e7819 */ /* 0x000fe4000001140e */
[----:B------:R-:W-:Y:S02]  /*0d40*/  SHF.R.S32.HI R13, RZ, 0x1f, R13 ;  /* 0x0000001fff0d7819 */ /* 0x000fe4000001140d */
[----:B------:R-:W-:Y:S02]  /*0d50*/  LEA.HI.X.SX32 R11, R11, R14, 0x1, P2 ;  /* 0x0000000e0b0b7211 */ /* 0x000fe400010f0eff */
[----:B------:R-:W-:Y:S01]  /*0d60*/  LEA.HI.X.SX32 R12, R12, R13, 0x1, P1 ;  /* 0x0000000d0c0c7211 */ /* 0x000fe200008f0eff */
[----:B------:R-:W-:Y:S06]  /*0d70*/  @P0 BRA `(.L_x_15) ;  /* 0x0000000c00240947 */ /* 0x000fec0003800000 */
[----:B------:R-:W0:Y:S01]  /*0d80*/  S2R R13, SR_CgaCtaId ;  /* 0x00000000000d7919 */ /* 0x000e220000008800 */
[----:B------:R-:W-:Y:S01]  /*0d90*/  MOV R4, 0x400 ;  /* 0x0000040000047802 */ /* 0x000fe20000000f00 */
[C---:B------:R-:W-:Y:S01]  /*0da0*/  IMAD R21, R60.reuse, R20, -R21 ;  /* 0x000000143c157224 */ /* 0x040fe200078e0a15 */
[----:B------:R-:W-:Y:S01]  /*0db0*/  ISETP.GE.AND P0, PT, R43, R32, PT ;  /* 0x000000202b00720c */ /* 0x000fe20003f06270 */
[----:B------:R-:W1:Y:S01]  /*0dc0*/  S2R R8, SR_TID.X ;  /* 0x0000000000087919 */ /* 0x000e620000002100 */
[C---:B------:R-:W-:Y:S02]  /*0dd0*/  IMAD.SHL.U32 R15, R60.reuse, 0x8, RZ ;  /* 0x000000083c0f7824 */ /* 0x040fe400078e00ff */
[----:B------:R-:W-:Y:S02]  /*0de0*/  IMAD R6, R21, R34, RZ ;  /* 0x0000002215067224 */ /* 0x000fe400078e02ff */
[----:B------:R-:W-:Y:S01]  /*0df0*/  IMAD R5, R60, R32, RZ ;  /* 0x000000203c057224 */ /* 0x000fe200078e02ff */
[C---:B------:R-:W-:Y:S01]  /*0e00*/  IADD3 R46, PT, PT, R15.reuse, 0x6, RZ ;  /* 0x000000060f2e7810 */ /* 0x040fe20007ffe0ff */
[----:B------:R-:W-:-:S02]  /*0e10*/  VIADD R24, R15, 0x4 ;  /* 0x000000040f187836 */ /* 0x000fc40000000000 */
[C---:B------:R-:W-:Y:S02]  /*0e20*/  VIADD R28, R15.reuse, 0x5 ;  /* 0x000000050f1c7836 */ /* 0x040fe40000000000 */
[C---:B------:R-:W-:Y:S02]  /*0e30*/  VIADD R50, R15.reuse, 0x7 ;  /* 0x000000070f327836 */ /* 0x040fe40000000000 */
[-C--:B------:R-:W-:Y:S02]  /*0e40*/  IMAD R54, R15, R32.reuse, R32 ;  /* 0x000000200f367224 */ /* 0x080fe400078e0220 */
[-CC-:B------:R-:W-:Y:S02]  /*0e50*/  IMAD R24, R24, R32.reuse, R43.reuse ;  /* 0x0000002018187224 */ /* 0x180fe400078e022b */
[-CC-:B------:R-:W-:Y:S02]  /*0e60*/  IMAD R28, R28, R32.reuse, R43.reuse ;  /* 0x000000201c1c7224 */ /* 0x180fe400078e022b */
[----:B------:R-:W-:-:S02]  /*0e70*/  IMAD R46, R46, R32, R43 ;  /* 0x000000202e2e7224 */ /* 0x000fc400078e022b */
[----:B------:R-:W-:Y:S02]  /*0e80*/  IMAD R50, R50, R32, R43 ;  /* 0x0000002032327224 */ /* 0x000fe400078e022b */
[----:B------:R-:W-:Y:S01]  /*0e90*/  IMAD.IADD R54, R43, 0x1, R54 ;  /* 0x000000012b367824 */ /* 0x000fe200078e0236 */
[----:B0-----:R-:W-:Y:S02]  /*0ea0*/  LEA R4, R13, R4, 0x18 ;  /* 0x000000040d047211 */ /* 0x001fe400078ec0ff */
[----:B------:R-:W-:Y:S01]  /*0eb0*/  LEA R13, R6, R19, 0x3 ;  /* 0x00000013060d7211 */ /* 0x000fe200078e18ff */
[----:B-1----:R-:W-:Y:S01]  /*0ec0*/  IMAD R5, R5, 0x8, R8 ;  /* 0x0000000805057824 */ /* 0x002fe200078e0208 */
[----:B------:R-:W-:Y:S01]  /*0ed0*/  MOV R6, RZ ;  /* 0x000000ff00067202 */ /* 0x000fe20000000f00 */
[--C-:B------:R-:W-:Y:S01]  /*0ee0*/  IMAD R14, R34, 0x20, R4.reuse ;  /* 0x00000020220e7824 */ /* 0x100fe200078e0204 */
[----:B------:R-:W-:Y:S01]  /*0ef0*/  IADD3 R13, PT, PT, R16, R13, RZ ;  /* 0x0000000d100d7210 */ /* 0x000fe20007ffe0ff */
[----:B------:R-:W-:-:S02]  /*0f00*/  IMAD R17, R17, 0xc, R4 ;  /* 0x0000000c11117824 */ /* 0x000fc400078e0204 */
[----:B------:R-:W-:Y:S02]  /*0f10*/  IMAD R14, R19, 0x4, R14 ;  /* 0x00000004130e7824 */ /* 0x000fe400078e020e */
[----:B------:R-:W-:Y:S02]  /*0f20*/  VIADD R19, R15, 0x2 ;  /* 0x000000020f137836 */ /* 0x000fe40000000000 */
[----:B------:R-:W-:Y:S02]  /*0f30*/  IMAD R18, R43, 0x4, R4 ;  /* 0x000000042b127824 */ /* 0x000fe400078e0204 */
[----:B------:R-:W-:Y:S01]  /*0f40*/  IMAD R4, R19, R32, R43 ;  /* 0x0000002013047224 */ /* 0x000fe200078e022b */
[----:B------:R-:W-:Y:S01]  /*0f50*/  LEA R19, R34, R17, 0x2 ;  /* 0x0000001122137211 */ /* 0x000fe200078e10ff */
[----:B------:R-:W-:Y:S02]  /*0f60*/  IMAD R22, R32, 0x4, R14 ;  /* 0x0000000420167824 */ /* 0x000fe400078e020e */
[C---:B------:R-:W-:Y:S01]  /*0f70*/  IMAD R21, R34.reuse, 0x20, R18 ;  /* 0x0000002022157824 */ /* 0x040fe200078e0212 */
[----:B------:R-:W-:Y:S01]  /*0f80*/  LEA R23, R34, R19, 0x2 ;  /* 0x0000001322177211 */ /* 0x000fe200078e10ff */
[----:B------:R-:W-:-:S02]  /*0f90*/  IMAD R26, R32, 0x4, R22 ;  /* 0x00000004201a7824 */ /* 0x000fc400078e0216 */
[----:B------:R-:W-:Y:S01]  /*0fa0*/  IMAD R25, R32, 0x4, R21 ;  /* 0x0000000420197824 */ /* 0x000fe200078e0215 */
[----:B------:R-:W-:Y:S01]  /*0fb0*/  LEA R27, R34, R23, 0x2 ;  /* 0x00000017221b7211 */ /* 0x000fe200078e10ff */
[C---:B------:R-:W-:Y:S02]  /*0fc0*/  IMAD R44, R32.reuse, 0x4, R26 ;  /* 0x00000004202c7824 */ /* 0x040fe400078e021a */
[----:B------:R-:W-:Y:S01]  /*0fd0*/  IMAD R29, R32, 0x4, R25 ;  /* 0x00000004201d7824 */ /* 0x000fe200078e0219 */
[----:B------:R-:W-:Y:S01]  /*0fe0*/  LEA R45, R34, R27, 0x2 ;  /* 0x0000001b222d7211 */ /* 0x000fe200078e10ff */
[C---:B------:R-:W-:Y:S02]  /*0ff0*/  IMAD R48, R32.reuse, 0x4, R44 ;  /* 0x0000000420307824 */ /* 0x040fe400078e022c */
[----:B------:R-:W-:Y:S01]  /*1000*/  IMAD R47, R32, 0x4, R29 ;  /* 0x00000004202f7824 */ /* 0x000fe200078e021d */
[----:B------:R-:W-:Y:S01]  /*1010*/  LEA R49, R34, R45, 0x2 ;  /* 0x0000002d22317211 */ /* 0x000fe200078e10ff */
[----:B------:R-:W-:-:S02]  /*1020*/  IMAD R52, R32, 0x4, R48 ;  /* 0x0000000420347824 */ /* 0x000fc400078e0230 */
[----:B------:R-:W-:Y:S01]  /*1030*/  IMAD R51, R32, 0x4, R47 ;  /* 0x0000000420337824 */ /* 0x000fe200078e022f */
[----:B------:R-:W-:Y:S01]  /*1040*/  LEA R53, R34, R49, 0x2 ;  /* 0x0000003122357211 */ /* 0x000fe200078e10ff */
[----:B------:R-:W-:Y:S01]  /*1050*/  IMAD.IADD R58, R16, 0x1, R5 ;  /* 0x00000001103a7824 */ /* 0x000fe200078e0205 */
[----:B------:R-:W-:Y:S01]  /*1060*/  LEA R56, R32, R52, 0x2 ;  /* 0x0000003420387211 */ /* 0x000fe200078e10ff */
[----:B------:R-:W-:Y:S01]  /*1070*/  IMAD R16, R34, R20, RZ ;  /* 0x0000001422107224 */ /* 0x000fe200078e02ff */
[----:B------:R-:W-:Y:S01]  /*1080*/  IADD3 R20, PT, PT, R15, 0x3, RZ ;  /* 0x000000030f147810 */ /* 0x000fe20007ffe0ff */
[----:B------:R-:W-:Y:S01]  /*1090*/  IMAD R55, R32, 0x4, R51 ;  /* 0x0000000420377824 */ /* 0x000fe200078e0233 */
[----:B------:R-:W-:Y:S01]  /*10a0*/  LEA R57, R34, R53, 0x2 ;  /* 0x0000003522397211 */ /* 0x000fe200078e10ff */
[----:B------:R-:W-:Y:S01]  /*10b0*/  IMAD.MOV.U32 R5, RZ, RZ, RZ ;  /* 0x000000ffff057224 */ /* 0x000fe200078e00ff */
[----:B------:R-:W-:Y:S01]  /*10c0*/  LEA R15, R32, R56, 0x2 ;  /* 0x00000038200f7211 */ /* 0x000fe200078e10ff */
[----:B------:R-:W-:-:S02]  /*10d0*/  IMAD.MOV.U32 R8, RZ, RZ, RZ ;  /* 0x000000ffff087224 */ /* 0x000fc400078e00ff */
[----:B------:R-:W-:Y:S02]  /*10e0*/  IMAD R20, R20, R32, R43 ;  /* 0x0000002014147224 */ /* 0x000fe400078e022b */
[----:B------:R-:W-:-:S07]  /*10f0*/  IMAD R59, R32, 0x4, R55 ;  /* 0x00000004203b7824 */ /* 0x000fce00078e0237 */
.L_x_18:
[----:B------:R-:W-:Y:S01]  /*1100*/  ISETP.GE.AND P1, PT, R43, R42, PT ;  /* 0x0000002a2b00720c */ /* 0x000fe20003f26270 */
[----:B------:R-:W-:-:S12]  /*1110*/  BSSY.RECONVERGENT B0, `(.L_x_16) ;  /* 0x000003d000007945 */ /* 0x000fd80003800200 */
[----:B------:R-:W0:Y:S01]  /*1120*/  @!P1 LDC.64 R32, c[0x0][0x390] ;  /* 0x0000e400ff209b82 */ /* 0x000e220000000a00 */
[----:B------:R-:W-:Y:S01]  /*1130*/  @!P1 IADD3 R61, P2, PT, R13, R10, RZ ;  /* 0x0000000a0d3d9210 */ /* 0x000fe20007f5e0ff */
[----:B------:R-:W-:-:S12]  /*1140*/  @P0 BRA `(.L_x_17) ;  /* 0x0000000000e40947 */ /* 0x000fd80003800000 */
[----:B------:R-:W1:Y:S01]  /*1150*/  LDCU.64 UR4, c[0x0][0x3a8] ;  /* 0x00007500ff0477ac */ /* 0x000e620008000a00 */
[----:B------:R-:W-:Y:S02]  /*1160*/  IADD3 R37, P3, PT, R58, R9, RZ ;  /* 0x000000093a257210 */ /* 0x000fe40007f7e0ff */
[----:B------:R-:W-:Y:S02]  /*1170*/  R2UR UR6, R30 ;  /* 0x000000001e0672ca */ /* 0x000fe400000e0000 */
[----:B------:R-:W-:Y:S02]  /*1180*/  LEA.HI.X.SX32 R38, R58, R11, 0x1, P3 ;  /* 0x0000000b3a267211 */ /* 0x000fe400018f0eff */
[----:B------:R-:W-:Y:S02]  /*1190*/  R2UR UR7, R31 ;  /* 0x000000001f0772ca */ /* 0x000fe400000e0000 */
[----:B------:R-:W-:-:S04]  /*11a0*/  IADD3 R35, P4, PT, R54, R9, RZ ;  /* 0x0000000936237210 */ /* 0x000fc80007f9e0ff */
[----:B------:R-:W-:Y:S02]  /*11b0*/  LEA.HI.X.SX32 R36, R54, R11, 0x1, P4 ;  /* 0x0000000b36247211 */ /* 0x000fe400020f0eff */
[----:B-1----:R-:W-:Y:S02]  /*11c0*/  LEA R40, P3, R37, UR4, 0x2 ;  /* 0x0000000425287c11 */ /* 0x002fe4000f8610ff */
[----:B------:R-:W-:Y:S02]  /*11d0*/  LEA R34, P4, R35, UR4, 0x2 ;  /* 0x0000000423227c11 */ /* 0x000fe4000f8810ff */
[----:B------:R-:W-:Y:S02]  /*11e0*/  LEA.HI.X R41, R37, UR5, R38, 0x2, P3 ;  /* 0x0000000525297c11 */ /* 0x000fe400098f1426 */
[C---:B------:R-:W-:Y:S02]  /*11f0*/  IADD3 R39, P3, PT, R4.reuse, R9, RZ ;  /* 0x0000000904277210 */ /* 0x040fe40007f7e0ff */
[----:B------:R-:W-:Y:S01]  /*1200*/  LEA.HI.X R35, R35, UR5, R36, 0x2, P4 ;  /* 0x0000000523237c11 */ /* 0x000fe2000a0f1424 */
[----:B------:R1:W2:Y:S01]  /*1210*/  LDG.E R62, desc[UR6][R40.64] ;  /* 0x00000006283e7981 */ /* 0x0002a2000c1e1900 */
[----:B------:R-:W-:-:S02]  /*1220*/  LEA.HI.X.SX32 R66, R4, R11, 0x1, P3 ;  /* 0x0000000b04427211 */ /* 0x000fc400018f0eff */
[C---:B------:R-:W-:Y:S02]  /*1230*/  LEA R38, P3, R39.reuse, UR4, 0x2 ;  /* 0x0000000427267c11 */ /* 0x040fe4000f8610ff */
[-C--:B------:R-:W-:Y:S02]  /*1240*/  IADD3 R37, P4, PT, R20, R9.reuse, RZ ;  /* 0x0000000914257210 */ /* 0x080fe40007f9e0ff */
[----:B------:R-:W-:Y:S02]  /*1250*/  LEA.HI.X R39, R39, UR5, R66, 0x2, P3 ;  /* 0x0000000527277c11 */ /* 0x000fe400098f1442 */
[----:B------:R-:W-:Y:S02]  /*1260*/  R2UR UR8, R30 ;  /* 0x000000001e0872ca */ /* 0x000fe400000e0000 */
[----:B-1----:R-:W-:Y:S02]  /*1270*/  IADD3 R41, P3, PT, R24, R9, RZ ;  /* 0x0000000918297210 */ /* 0x002fe40007f7e0ff */
[----:B------:R-:W-:-:S02]  /*1280*/  R2UR UR9, R31 ;  /* 0x000000001f0972ca */ /* 0x000fc400000e0000 */
[-C--:B------:R-:W-:Y:S02]  /*1290*/  LEA.HI.X.SX32 R68, R24, R11.reuse, 0x1, P3 ;  /* 0x0000000b18447211 */ /* 0x080fe400018f0eff */
[----:B------:R-:W-:Y:S02]  /*12a0*/  LEA R40, P3, R41, UR4, 0x2 ;  /* 0x0000000429287c11 */ /* 0x000fe4000f8610ff */
[----:B------:R-:W-:Y:S02]  /*12b0*/  LEA.HI.X.SX32 R64, R20, R11, 0x1, P4 ;  /* 0x0000000b14407211 */ /* 0x000fe400020f0eff */
[----:B------:R-:W-:Y:S02]  /*12c0*/  LEA R36, P4, R37, UR4, 0x2 ;  /* 0x0000000425247c11 */ /* 0x000fe4000f8810ff */
[----:B------:R-:W-:Y:S02]  /*12d0*/  LEA.HI.X R41, R41, UR5, R68, 0x2, P3 ;  /* 0x0000000529297c11 */ /* 0x000fe400098f1444 */
[----:B------:R-:W-:Y:S01]  /*12e0*/  IADD3 R65, P3, PT, R28, R9, RZ ;  /* 0x000000091c417210 */ /* 0x000fe20007f7e0ff */
[----:B------:R1:W3:Y:S01]  /*12f0*/  LDG.E R66, desc[UR8][R38.64] ;  /* 0x0000000826427981 */ /* 0x0002e2000c1e1900 */
[----:B------:R-:W-:-:S02]  /*1300*/  R2UR UR10, R30 ;  /* 0x000000001e0a72ca */ /* 0x000fc400000e0000 */
[----:B------:R-:W-:Y:S01]  /*1310*/  R2UR UR11, R31 ;  /* 0x000000001f0b72ca */ /* 0x000fe200000e0000 */
[----:B------:R-:W4:Y:S01]  /*1320*/  LDG.E R40, desc[UR6][R40.64] ;  /* 0x0000000628287981 */ /* 0x000f22000c1e1900 */
[----:B------:R-:W-:Y:S02]  /*1330*/  LEA.HI.X R37, R37, UR5, R64, 0x2, P4 ;  /* 0x0000000525257c11 */ /* 0x000fe4000a0f1440 */
[----:B------:R-:W-:Y:S01]  /*1340*/  LEA.HI.X.SX32 R67, R28, R11, 0x1, P3 ;  /* 0x0000000b1c437211 */ /* 0x000fe200018f0eff */
[----:B------:R5:W3:Y:S01]  /*1350*/  LDG.E R64, desc[UR6][R34.64] ;  /* 0x0000000622407981 */ /* 0x000ae2000c1e1900 */
[----:B------:R-:W-:-:S04]  /*1360*/  IADD3 R63, P4, PT, R46, R9, RZ ;  /* 0x000000092e3f7210 */ /* 0x000fc80007f9e0ff */
[----:B-1----:R-:W-:-:S03]  /*1370*/  LEA.HI.X.SX32 R39, R46, R11, 0x1, P4 ;  /* 0x0000000b2e277211 */ /* 0x002fc600020f0eff */
[----:B------:R1:W4:Y:S01]  /*1380*/  LDG.E R68, desc[UR10][R36.64] ;  /* 0x0000000a24447981 */ /* 0x000322000c1e1900 */
[----:B-----5:R-:W-:-:S04]  /*1390*/  LEA R34, P3, R65, UR4, 0x2 ;  /* 0x0000000441227c11 */ /* 0x020fc8000f8610ff */
[----:B------:R-:W-:Y:S02]  /*13a0*/  LEA.HI.X R35, R65, UR5, R67, 0x2, P3 ;  /* 0x0000000541237c11 */ /* 0x000fe400098f1443 */
[----:B------:R-:W-:-:S03]  /*13b0*/  LEA R38, P3, R63, UR4, 0x2 ;  /* 0x000000043f267c11 */ /* 0x000fc6000f8610ff */
[----:B------:R-:W5:Y:S01]  /*13c0*/  LDG.E R34, desc[UR6][R34.64] ;  /* 0x0000000622227981 */ /* 0x000f62000c1e1900 */
[----:B------:R-:W-:Y:S02]  /*13d0*/  LEA.HI.X R39, R63, UR5, R39, 0x2, P3 ;  /* 0x000000053f277c11 */ /* 0x000fe400098f1427 */
[----:B-1----:R-:W-:-:S03]  /*13e0*/  IADD3 R37, P3, PT, R50, R9, RZ ;  /* 0x0000000932257210 */ /* 0x002fc60007f7e0ff */
[----:B------:R-:W5:Y:S01]  /*13f0*/  LDG.E R38, desc[UR8][R38.64] ;  /* 0x0000000826267981 */ /* 0x000f62000c1e1900 */
[----:B------:R-:W-:Y:S02]  /*1400*/  LEA.HI.X.SX32 R41, R50, R11, 0x1, P3 ;  /* 0x0000000b32297211 */ /* 0x000fe400018f0eff */
[----:B------:R-:W-:-:S04]  /*1410*/  LEA R36, P3, R37, UR4, 0x2 ;  /* 0x0000000425247c11 */ /* 0x000fc8000f8610ff */
[----:B------:R-:W-:Y:S02]  /*1420*/  LEA.HI.X R37, R37, UR5, R41, 0x2, P3 ;  /* 0x0000000525257c11 */ /* 0x000fe400098f1429 */
[----:B------:R-:W1:Y:S03]  /*1430*/  LDC R41, c[0x0][0x3c8] ;  /* 0x0000f200ff297b82 */ /* 0x000e660000000800 */
[----:B------:R-:W5:Y:S01]  /*1440*/  LDG.E R36, desc[UR10][R36.64] ;  /* 0x0000000a24247981 */ /* 0x000f62000c1e1900 */
[----:B-1----:R-:W-:-:S03]  /*1450*/  IMAD R41, R41, 0x4, R59 ;  /* 0x0000000429297824 */ /* 0x002fc600078e023b */
[----:B--2---:R1:W-:Y:S04]  /*1460*/  STS [R21], R62 ;  /* 0x0000003e15007388 */ /* 0x0043e80000000800 */
[----:B---3--:R1:W-:Y:S04]  /*1470*/  STS [R25], R64 ;  /* 0x0000004019007388 */ /* 0x0083e80000000800 */
[----:B------:R1:W-:Y:S04]  /*1480*/  STS [R29], R66 ;  /* 0x000000421d007388 */ /* 0x0003e80000000800 */
[----:B----4-:R1:W-:Y:S04]  /*1490*/  STS [R47], R68 ;  /* 0x000000442f007388 */ /* 0x0103e80000000800 */
[----:B------:R1:W-:Y:S04]  /*14a0*/  STS [R51], R40 ;  /* 0x0000002833007388 */ /* 0x0003e80000000800 */
[----:B-----5:R1:W-:Y:S04]  /*14b0*/  STS [R55], R34 ;  /* 0x0000002237007388 */ /* 0x0203e80000000800 */
[----:B------:R1:W-:Y:S04]  /*14c0*/  STS [R59], R38 ;  /* 0x000000263b007388 */ /* 0x0003e80000000800 */
[----:B------:R1:W-:Y:S02]  /*14d0*/  STS [R41], R36 ;  /* 0x0000002429007388 */ /* 0x0003e40000000800 */
.L_x_17:
[----:B------:R-:W-:Y:S05]  /*14e0*/  BSYNC.RECONVERGENT B0 ;  /* 0x0000000000007941 */ /* 0x000fea0003800200 */
.L_x_16:
[----:B------:R-:W-:Y:S02]  /*14f0*/  @!P1 R2UR UR4, R30 ;  /* 0x000000001e0492ca */ /* 0x000fe400000e0000 */
[----:B------:R-:W-:Y:S02]  /*1500*/  @!P1 R2UR UR5, R31 ;  /* 0x000000001f0592ca */ /* 0x000fe400000e0000 */
[----:B-1----:R-:W-:Y:S02]  /*1510*/  @!P1 LEA.HI.X.SX32 R34, R13, R12, 0x1, P2 ;  /* 0x0000000c0d229211 */ /* 0x002fe400010f0eff */
[----:B0-----:R-:W-:-:S04]  /*1520*/  @!P1 LEA R32, P2, R61, R32, 0x2 ;  /* 0x000000203d209211 */ /* 0x001fc800078410ff */
[----:B------:R-:W-:-:S06]  /*1530*/  @!P1 LEA.HI.X R33, R61, R33, R34, 0x2, P2 ;  /* 0x000000213d219211 */ /* 0x000fcc00010f1422 */
[----:B------:R-:W2:Y:S01]  /*1540*/  @!P1 LDG.E R33, desc[UR4][R32.64] ;  /* 0x0000000420219981 */ /* 0x000ea2000c1e1900 */
[----:B------:R-:W-:Y:S05]  /*1550*/  WARPSYNC.ALL ;  /* 0x0000000000007948 */ /* 0x000fea0003800000 */
[----:B------:R-:W-:Y:S01]  /*1560*/  IADD3 R60, PT, PT, R60, 0x1, RZ ;  /* 0x000000013c3c7810 */ /* 0x000fe20007ffe0ff */
[----:B------:R-:W-:Y:S01]  /*1570*/  IMAD R13, R16, 0x8, R13 ;  /* 0x00000008100d7824 */ /* 0x000fe200078e020d */
[----:B--2---:R-:W-:Y:S01]  /*1580*/  @!P1 STS [R18], R33 ;  /* 0x0000002112009388 */ /* 0x004fe20000000800 */
[----:B------:R-:W-:Y:S01]  /*1590*/  BAR.SYNC.DEFER_BLOCKING 0x0 ;  /* 0x0000000000007b1d */ /* 0x000fe20000010000 */
[----:B------:R-:W-:-:S05]  /*15a0*/  ISETP.GE.AND P1, PT, R60, R7, PT ;  /* 0x000000073c00720c */ /* 0x000fca0003f26270 */
[----:B------:R-:W-:Y:S04]  /*15b0*/  LDS R34, [R17] ;  /* 0x0000000011227984 */ /* 0x000fe80000000800 */
[----:B------:R-:W0:Y:S04]  /*15c0*/  LDS R35, [R14] ;  /* 0x000000000e237984 */ /* 0x000e280000000800 */
[----:B------:R-:W1:Y:S04]  /*15d0*/  LDS R64, [R17+0x4] ;  /* 0x0000040011407984 */ /* 0x000e680000000800 */
[----:B------:R-:W2:Y:S04]  /*15e0*/  LDS R32, [R17+0x8] ;  /* 0x0000080011207984 */ /* 0x000ea80000000800 */
[----:B------:R-:W-:Y:S04]  /*15f0*/  LDS R40, [R19] ;  /* 0x0000000013287984 */ /* 0x000fe80000000800 */
[----:B------:R-:W3:Y:S04]  /*1600*/  LDS R38, [R22] ;  /* 0x0000000016267984 */ /* 0x000ee80000000800 */
[----:B------:R-:W-:Y:S04]  /*1610*/  LDS R62, [R23] ;  /* 0x00000000173e7984 */ /* 0x000fe80000000800 */
[----:B------:R-:W4:Y:S04]  /*1620*/  LDS R36, [R26] ;  /* 0x000000001a247984 */ /* 0x000f280000000800 */
[----:B------:R-:W5:Y:S04]  /*1630*/  LDS R61, [R19+0x4] ;  /* 0x00000400133d7984 */ /* 0x000f680000000800 */
[----:B------:R-:W5:Y:S04]  /*1640*/  LDS R33, [R19+0x8] ;  /* 0x0000080013217984 */ /* 0x000f680000000800 */
[----:B------:R-:W5:Y:S01]  /*1650*/  LDS R39, [R23+0x4] ;  /* 0x0000040017277984 */ /* 0x000f620000000800 */
[----:B0-----:R-:W-:-:S03]  /*1660*/  FFMA R37, R34, R35, RZ ;  /* 0x0000002322257223 */ /* 0x001fc600000000ff */
[----:B------:R-:W-:Y:S01]  /*1670*/  LDS R34, [R48] ;  /* 0x0000000030227984 */ /* 0x000fe20000000800 */
[----:B-1----:R-:W-:-:S03]  /*1680*/  FFMA R41, R35, R64, RZ ;  /* 0x0000004023297223 */ /* 0x002fc600000000ff */
[----:B------:R-:W-:Y:S01]  /*1690*/  LDS R64, [R45] ;  /* 0x000000002d407984 */ /* 0x000fe20000000800 */
[----:B--2---:R-:W-:-:S03]  /*16a0*/  FFMA R63, R35, R32, RZ ;  /* 0x00000020233f7223 */ /* 0x004fc600000000ff */
[----:B------:R-:W-:Y:S04]  /*16b0*/  LDS R32, [R44] ;  /* 0x000000002c207984 */ /* 0x000fe80000000800 */
[----:B------:R-:W0:Y:S01]  /*16c0*/  LDS R35, [R27+0x4] ;  /* 0x000004001b237984 */ /* 0x000e220000000800 */
[----:B---3--:R-:W-:-:S03]  /*16d0*/  FFMA R37, R40, R38, R37 ;  /* 0x0000002628257223 */ /* 0x008fc60000000025 */
[----:B------:R-:W-:Y:S01]  /*16e0*/  LDS R40, [R49] ;  /* 0x0000000031287984 */ /* 0x000fe20000000800 */
[----:B----4-:R-:W-:-:S03]  /*16f0*/  FFMA R37, R62, R36, R37 ;  /* 0x000000243e257223 */ /* 0x010fc60000000025 */
[----:B------:R-:W1:Y:S01]  /*1700*/  LDS R62, [R27] ;  /* 0x000000001b3e7984 */ /* 0x000e620000000800 */
[----:B-----5:R-:W-:-:S03]  /*1710*/  FFMA R61, R38, R61, R41 ;  /* 0x0000003d263d7223 */ /* 0x020fc60000000029 */
[----:B------:R-:W2:Y:S01]  /*1720*/  LDS R41, [R23+0x8] ;  /* 0x0000080017297984 */ /* 0x000ea20000000800 */
[----:B------:R-:W-:-:S03]  /*1730*/  FFMA R65, R38, R33, R63 ;  /* 0x0000002126417223 */ /* 0x000fc6000000003f */
[----:B------:R-:W3:Y:S01]  /*1740*/  LDS R63, [R45+0x4] ;  /* 0x000004002d3f7984 */ /* 0x000ee20000000800 */
[----:B------:R-:W-:-:S03]  /*1750*/  FFMA R61, R36, R39, R61 ;  /* 0x00000027243d7223 */ /* 0x000fc6000000003d */
[----:B------:R-:W4:Y:S04]  /*1760*/  LDS R33, [R52] ;  /* 0x0000000034217984 */ /* 0x000f280000000800 */
[----:B------:R-:W5:Y:S04]  /*1770*/  LDS R38, [R49+0x4] ;  /* 0x0000040031267984 */ /* 0x000f680000000800 */
[----:B------:R-:W5:Y:S01]  /*1780*/  LDS R39, [R27+0x8] ;  /* 0x000008001b277984 */ /* 0x000f620000000800 */
[----:B0-----:R-:W-:-:S03]  /*1790*/  FFMA R61, R32, R35, R61 ;  /* 0x00000023203d7223 */ /* 0x001fc6000000003d */
[----:B------:R-:W0:Y:S01]  /*17a0*/  LDS R35, [R45+0x8] ;  /* 0x000008002d237984 */ /* 0x000e220000000800 */
[----:B-1----:R-:W-:-:S03]  /*17b0*/  FFMA R37, R62, R32, R37 ;  /* 0x000000203e257223 */ /* 0x002fc60000000025 */
[----:B------:R-:W-:Y:S01]  /*17c0*/  LDS R62, [R53+0x4] ;  /* 0x00000400353e7984 */ /* 0x000fe20000000800 */
[----:B--2---:R-:W-:Y:S01]  /*17d0*/  FFMA R41, R36, R41, R65 ;  /* 0x0000002924297223 */ /* 0x004fe20000000041 */
[----:B------:R-:W-:Y:S02]  /*17e0*/  FFMA R37, R64, R34, R37 ;  /* 0x0000002240257223 */ /* 0x000fe40000000025 */
[----:B------:R-:W1:Y:S01]  /*17f0*/  LDS R64, [R49+0x8] ;  /* 0x0000080031407984 */ /* 0x000e620000000800 */
[----:B---3--:R-:W-:-:S03]  /*1800*/  FFMA R36, R34, R63, R61 ;  /* 0x0000003f22247223 */ /* 0x008fc6000000003d */
[----:B------:R-:W-:Y:S01]  /*1810*/  LDS R63, [R53] ;  /* 0x00000000353f7984 */ /* 0x000fe20000000800 */
[----:B----4-:R-:W-:-:S03]  /*1820*/  FFMA R40, R40, R33, R37 ;  /* 0x0000002128287223 */ /* 0x010fc60000000025 */
[----:B------:R-:W2:Y:S01]  /*1830*/  LDS R61, [R56] ;  /* 0x00000000383d7984 */ /* 0x000ea20000000800 */
[----:B-----5:R-:W-:-:S03]  /*1840*/  FFMA R38, R33, R38, R36 ;  /* 0x0000002621267223 */ /* 0x020fc60000000024 */
[----:B------:R-:W3:Y:S01]  /*1850*/  LDS R36, [R53+0x8] ;  /* 0x0000080035247984 */ /* 0x000ee20000000800 */
[----:B------:R-:W-:-:S03]  /*1860*/  FFMA R65, R32, R39, R41 ;  /* 0x0000002720417223 */ /* 0x000fc60000000029 */
[----:B------:R-:W-:Y:S04]  /*1870*/  LDS R41, [R57] ;  /* 0x0000000039297984 */ /* 0x000fe80000000800 */
[----:B------:R-:W4:Y:S01]  /*1880*/  LDS R32, [R15] ;  /* 0x000000000f207984 */ /* 0x000f220000000800 */
[----:B0-----:R-:W-:-:S03]  /*1890*/  FFMA R34, R34, R35, R65 ;  /* 0x0000002322227223 */ /* 0x001fc60000000041 */
[----:B------:R-:W0:Y:S01]  /*18a0*/  LDS R39, [R57+0x4] ;  /* 0x0000040039277984 */ /* 0x000e220000000800 */
[----:B------:R-:W5:Y:S03]  /*18b0*/  LDC R35, c[0x0][0x3c8] ;  /* 0x0000f200ff237b82 */ /* 0x000f660000000800 */
[----:B------:R-:W0:Y:S01]  /*18c0*/  LDS R37, [R57+0x8] ;  /* 0x0000080039257984 */ /* 0x000e220000000800 */
[----:B-1----:R-:W-:Y:S01]  /*18d0*/  FFMA R65, R33, R64, R34 ;  /* 0x0000004021417223 */ /* 0x002fe20000000022 */
[----:B--2---:R-:W-:Y:S01]  /*18e0*/  FFMA R40, R63, R61, R40 ;  /* 0x0000003d3f287223 */ /* 0x004fe20000000028 */
[----:B------:R-:W-:Y:S01]  /*18f0*/  FFMA R33, R61, R62, R38 ;  /* 0x0000003e3d217223 */ /* 0x000fe20000000026 */
[C---:B-----5:R-:W-:Y:S01]  /*1900*/  IMAD R4, R35.reuse, 0x8, R4 ;  /* 0x0000000823047824 */ /* 0x060fe200078e0204 */
[----:B------:R-:W-:Y:S01]  /*1910*/  LEA R20, R35, R20, 0x3 ;  /* 0x0000001423147211 */ /* 0x000fe200078e18ff */
[----:B---3--:R-:W-:Y:S01]  /*1920*/  FFMA R36, R61, R36, R65 ;  /* 0x000000243d247223 */ /* 0x008fe20000000041 */
[C---:B------:R-:W-:Y:S01]  /*1930*/  IMAD R24, R35.reuse, 0x8, R24 ;  /* 0x0000000823187824 */ /* 0x040fe200078e0218 */
[C---:B------:R-:W-:Y:S01]  /*1940*/  LEA R28, R35.reuse, R28, 0x3 ;  /* 0x0000001c231c7211 */ /* 0x040fe200078e18ff */
[C---:B------:R-:W-:Y:S01]  /*1950*/  IMAD R46, R35.reuse, 0x8, R46 ;  /* 0x00000008232e7824 */ /* 0x040fe200078e022e */
[C---:B------:R-:W-:Y:S01]  /*1960*/  LEA R50, R35.reuse, R50, 0x3 ;  /* 0x0000003223327211 */ /* 0x040fe200078e18ff */
[C---:B------:R-:W-:Y:S01]  /*1970*/  IMAD R54, R35.reuse, 0x8, R54 ;  /* 0x0000000823367824 */ /* 0x040fe200078e0236 */
[----:B------:R-:W-:Y:S01]  /*1980*/  LEA R58, R35, R58, 0x3 ;  /* 0x0000003a233a7211 */ /* 0x000fe200078e18ff */
[----:B----4-:R-:W-:Y:S01]  /*1990*/  FFMA R41, R41, R32, R40 ;  /* 0x0000002029297223 */ /* 0x010fe20000000028 */
[----:B0-----:R-:W-:-:S03]  /*19a0*/  FFMA R33, R32, R39, R33 ;  /* 0x0000002720217223 */ /* 0x001fc60000000021 */
[----:B------:R-:W-:Y:S01]  /*19b0*/  FADD R8, R41, R8 ;  /* 0x0000000829087221 */ /* 0x000fe20000000000 */
[----:B------:R-:W-:Y:S01]  /*19c0*/  FFMA R36, R32, R37, R36 ;  /* 0x0000002520247223 */ /* 0x000fe20000000024 */
[----:B------:R-:W-:-:S03]  /*19d0*/  FADD R6, R33, R6 ;  /* 0x0000000621067221 */ /* 0x000fc60000000000 */
[----:B------:R-:W-:Y:S01]  /*19e0*/  FADD R5, R36, R5 ;  /* 0x0000000524057221 */ /* 0x000fe20000000000 */
[----:B------:R-:W-:Y:S06]  /*19f0*/  BAR.SYNC.DEFER_BLOCKING 0x0 ;  /* 0x0000000000007b1d */ /* 0x000fec0000010000 */
[----:B------:R-:W-:Y:S05]  /*1a00*/  @!P1 BRA `(.L_x_18) ;  /* 0xfffffff400bc9947 */ /* 0x000fea000383ffff */
.L_x_15:
[----:B------:R-:W0:Y:S01]  /*1a10*/  S2R R4, SR_TID.Y ;  /* 0x0000000000047919 */ /* 0x000e220000002200 */
[----:B------:R-:W1:Y:S01]  /*1a20*/  LDCU.64 UR4, c[0x0][0x3c0] ;  /* 0x00007800ff0477ac */ /* 0x000e620008000a00 */
[----:B------:R-:W-:Y:S01]  /*1a30*/  R2UR UR10, R30 ;  /* 0x000000001e0a72ca */ /* 0x000fe200000e0000 */
[----:B------:R-:W2:Y:S01]  /*1a40*/  S2R R7, SR_TID.X ;  /* 0x0000000000077919 */ /* 0x000ea20000002100 */
[----:B------:R-:W3:Y:S01]  /*1a50*/  LDCU UR7, c[0x0][0x3c8] ;  /* 0x00007900ff0777ac */ /* 0x000ee20008000800 */
[C---:B------:R-:W-:Y:S01]  /*1a60*/  R2UR UR11, R31.reuse ;  /* 0x000000001f0b72ca */ /* 0x040fe200000e0000 */
[----:B------:R-:W4:Y:S01]  /*1a70*/  LDCU UR8, c[0x0][0x3a0] ;  /* 0x00007400ff0877ac */ /* 0x000f220008000800 */
[----:B-1----:R-:W-:Y:S02]  /*1a80*/  UIMAD UR4, UR5, UR4, URZ ;  /* 0x00000004050472a4 */ /* 0x002fe4000f8e02ff */
[----:B------:R-:W-:Y:S01]  /*1a90*/  IMAD R0, R2, UR5, R0 ;  /* 0x0000000502007c24 */ /* 0x000fe2000f8e0200 */
[----:B------:R-:W-:Y:S01]  /*1aa0*/  R2UR UR5, R31 ;  /* 0x000000001f0572ca */ /* 0x000fe200000e0000 */
[----:B---3--:R-:W-:Y:S01]  /*1ab0*/  UIMAD UR6, UR4, UR7, URZ ;  /* 0x00000007040672a4 */ /* 0x008fe2000f8e02ff */
[----:B----4-:R-:W-:Y:S01]  /*1ac0*/  IMAD R3, R3, UR8, RZ ;  /* 0x0000000803037c24 */ /* 0x010fe2000f8e02ff */
[----:B------:R-:W1:Y:S03]  /*1ad0*/  LDCU.64 UR8, c[0x0][0x3b8] ;  /* 0x00007700ff0877ac */ /* 0x000e660008000a00 */
[----:B------:R-:W-:Y:S01]  /*1ae0*/  IMAD R0, R3, UR4, R0 ;  /* 0x0000000403007c24 */ /* 0x000fe2000f8e0200 */
[----:B------:R-:W-:Y:S01]  /*1af0*/  R2UR UR4, R30 ;  /* 0x000000001e0472ca */ /* 0x000fe200000e0000 */
[----:B0-----:R-:W-:-:S02]  /*1b00*/  IMAD R2, R4, UR6, RZ ;  /* 0x0000000604027c24 */ /* 0x001fc4000f8e02ff */
[----:B------:R-:W-:Y:S01]  /*1b10*/  IMAD R0, R0, UR7, RZ ;  /* 0x0000000700007c24 */ /* 0x000fe2000f8e02ff */
[----:B------:R-:W-:Y:S01]  /*1b20*/  R2UR UR7, R31 ;  /* 0x000000001f0772ca */ /* 0x000fe200000e0000 */
[----:B--2---:R-:W-:-:S05]  /*1b30*/  IMAD R3, R2, 0x3, R7 ;  /* 0x0000000302037824 */ /* 0x004fca00078e0207 */
[----:B------:R-:W-:Y:S02]  /*1b40*/  IADD3 R9, P0, PT, R0, R3, RZ ;  /* 0x0000000300097210 */ /* 0x000fe40007f1e0ff */
[----:B------:R-:W-:-:S03]  /*1b50*/  IADD3 R3, PT, PT, R3, UR6, RZ ;  /* 0x0000000603037c10 */ /* 0x000fc6000fffe0ff */
[----:B------:R-:W-:Y:S01]  /*1b60*/  IMAD.X R10, RZ, RZ, RZ, P0 ;  /* 0x000000ffff0a7224 */ /* 0x000fe200000e06ff */
[----:B------:R-:W-:Y:S02]  /*1b70*/  IADD3 R7, PT, PT, R3, UR6, RZ ;  /* 0x0000000603077c10 */ /* 0x000fe4000fffe0ff */
[C---:B-1----:R-:W-:Y:S02]  /*1b80*/  LEA R2, P0, R9.reuse, UR8, 0x2 ;  /* 0x0000000809027c11 */ /* 0x042fe4000f8010ff */
[----:B------:R-:W-:Y:S02]  /*1b90*/  IADD3 R4, P1, PT, R0, R3, RZ ;  /* 0x0000000300047210 */ /* 0x000fe40007f3e0ff */
[----:B------:R-:W-:Y:S02]  /*1ba0*/  R2UR UR6, R30 ;  /* 0x000000001e0672ca */ /* 0x000fe400000e0000 */
[----:B------:R-:W-:Y:S02]  /*1bb0*/  IADD3 R7, P2, PT, R0, R7, RZ ;  /* 0x0000000700077210 */ /* 0x000fe40007f5e0ff */
[----:B------:R-:W-:Y:S01]  /*1bc0*/  LEA.HI.X R3, R9, UR9, R10, 0x2, P0 ;  /* 0x0000000909037c11 */ /* 0x000fe200080f140a */
[----:B------:R-:W-:Y:S01]  /*1bd0*/  IMAD.X R9, RZ, RZ, RZ, P1 ;  /* 0x000000ffff097224 */ /* 0x000fe200008e06ff */
[----:B------:R-:W-:-:S02]  /*1be0*/  LEA R10, P0, R4, UR8, 0x2 ;  /* 0x00000008040a7c11 */ /* 0x000fc4000f8010ff */
[----:B------:R-:W-:Y:S01]  /*1bf0*/  IADD3.X R0, PT, PT, RZ, RZ, RZ, P2, !PT ;  /* 0x000000ffff007210 */ /* 0x000fe200017fe4ff */
[----:B------:R-:W-:Y:S01]  /*1c00*/  STG.E desc[UR4][R2.64], R8 ;  /* 0x0000000802007986 */ /* 0x000fe2000c101904 */
[C---:B------:R-:W-:Y:S02]  /*1c10*/  LEA R12, P1, R7.reuse, UR8, 0x2 ;  /* 0x00000008070c7c11 */ /* 0x040fe4000f8210ff */
[----:B------:R-:W-:Y:S02]  /*1c20*/  LEA.HI.X R11, R4, UR9, R9, 0x2, P0 ;  /* 0x00000009040b7c11 */ /* 0x000fe400080f1409 */
[----:B------:R-:W-:-:S03]  /*1c30*/  LEA.HI.X R13, R7, UR9, R0, 0x2, P1 ;  /* 0x00000009070d7c11 */ /* 0x000fc600088f1400 */
[----:B------:R-:W-:Y:S04]  /*1c40*/  STG.E desc[UR10][R10.64], R6 ;  /* 0x000000060a007986 */ /* 0x000fe8000c10190a */
[----:B------:R-:W-:Y:S01]  /*1c50*/  STG.E desc[UR6][R12.64], R5 ;  /* 0x000000050c007986 */ /* 0x000fe2000c101906 */
[----:B------:R-:W-:Y:S05]  /*1c60*/  EXIT ;  /* 0x000000000000794d */ /* 0x000fea0003800000 */
.L_x_19:
        /* <DEDUP_REMOVED lines=9> */
.L_x_21:


//--------------------- .nv.global.init           --------------------------
	.section	.nv.global.init,"aw",@progbits
.nv.global.init:
	.type		$str$6,@object
	.size		$str$6,($str$7 - $str$6)
$str$6:
        /*0000*/ 	.byte	0x74, 0x68, 0x63, 0x6e, 0x74, 0x20, 0x3e, 0x3d, 0x20, 0x63, 0x6f, 0x75, 0x6e, 0x74, 0x00
	.type		$str$7,@object
	.size		$str$7,($str$2 - $str$7)
$str$7:
        /*000f*/ 	.byte	0x67, 0x72, 0x69, 0x64, 0x44, 0x69, 0x6d, 0x2e, 0x79, 0x20, 0x3d, 0x3d, 0x20, 0x6f, 0x75, 0x74
        /*001f*/ 	.byte	0x5f, 0x72, 0x6f, 0x77, 0x73, 0x00
	.type		$str$2,@object
	.size		$str$2,($str - $str$2)
$str$2:
        /*0025*/ 	.byte	0x67, 0x72, 0x69, 0x64, 0x44, 0x69, 0x6d, 0x2e, 0x79, 0x20, 0x3d, 0x3d, 0x20, 0x66, 0x69, 0x6c
        /*0035*/ 	.byte	0x74, 0x65, 0x72, 0x5f, 0x72, 0x6f, 0x77, 0x73, 0x00
	.type		$str,@object
	.size		$str,($str$1 - $str)
$str:
        /*003e*/ 	.byte	0x67, 0x72, 0x69, 0x64, 0x44, 0x69, 0x6d, 0x2e, 0x78, 0x20, 0x3d, 0x3d, 0x20, 0x66, 0x69, 0x6c
        /*004e*/ 	.byte	0x74, 0x65, 0x72, 0x5f, 0x63, 0x6f, 0x6c, 0x73, 0x00
	.type		$str$1,@object
	.size		$str$1,($str$5 - $str$1)
$str$1:
        /*0057*/ 	.byte	0x2f, 0x74, 0x6d, 0x70, 0x2f, 0x73, 0x61, 0x73, 0x73, 0x5f, 0x63, 0x75, 0x5f, 0x6c, 0x79, 0x78
        /*0067*/ 	.byte	0x75, 0x68, 0x67, 0x77, 0x77, 0x2f, 0x6b, 0x2e, 0x63, 0x75, 0x00
	.type		$str$5,@object
	.size		$str$5,($str$3 - $str$5)
$str$5:
        /*0072*/ 	.byte	0x74, 0x68, 0x63, 0x6e, 0x74, 0x20, 0x3e, 0x3d, 0x20, 0x63, 0x68, 0x61, 0x6e, 0x6e, 0x65, 0x6c
        /*0082*/ 	.byte	0x73, 0x20, 0x2a, 0x20, 0x62, 0x61, 0x74, 0x63, 0x68, 0x5f, 0x70, 0x65, 0x72, 0x5f, 0x62, 0x6c
        /*0092*/ 	.byte	0x6f, 0x63, 0x6b, 0x00
	.type		$str$3,@object
	.size		$str$3,($str$4 - $str$3)
$str$3:
        /*0096*/ 	.byte	0x62, 0x6c, 0x6f, 0x63, 0x6b, 0x44, 0x69, 0x6d, 0x2e, 0x78, 0x20, 0x2a, 0x20, 0x66, 0x69, 0x6c
        /*00a6*/ 	.byte	0x74, 0x65, 0x72, 0x5f, 0x70, 0x65, 0x72, 0x5f, 0x74, 0x68, 0x72, 0x65, 0x61, 0x64, 0x20, 0x3d
        /*00b6*/ 	.byte	0x3d, 0x20, 0x63, 0x6f, 0x75, 0x6e, 0x74, 0x00
	.type		$str$4,@object
	.size		$str$4,(__unnamed_2 - $str$4)
$str$4:
        /*00be*/ 	.byte	0x62, 0x6c, 0x6f, 0x63, 0x6b, 0x44, 0x69, 0x6d, 0x2e, 0x79, 0x20, 0x2a, 0x20, 0x63, 0x68, 0x61
        /*00ce*/ 	.byte	0x6e, 0x6e, 0x65, 0x6c, 0x5f, 0x70, 0x65, 0x72, 0x5f, 0x74, 0x68, 0x72, 0x65, 0x61, 0x64, 0x20
        /*00de*/ 	.byte	0x3d, 0x3d, 0x20, 0x63, 0x68, 0x61, 0x6e, 0x6e, 0x65, 0x6c, 0x73, 0x00
	.type		__unnamed_2,@object
	.size		__unnamed_2,(__unnamed_1 - __unnamed_2)
__unnamed_2:
        /*00ea*/ 	.byte	0x76, 0x6f, 0x69, 0x64, 0x20, 0x5f, 0x63, 0x77, 0x63, 0x5f, 0x6b, 0x65, 0x72, 0x6e, 0x5f, 0x63
        /* <DEDUP_REMOVED lines=12> */
	.type		__unnamed_1,@object
	.size		__unnamed_1,(.L_0 - __unnamed_1)
__unnamed_1:
        /* <DEDUP_REMOVED lines=14> */
        /*029a*/ 	.byte	0x5f, 0x62, 0x6c, 0x6f, 0x63, 0x6b, 0x20, 0x3d, 0x20, 0x38, 0x5d, 0x00
.L_0:


//--------------------- .nv.shared._Z62_cwc_kern_convolutional_backward_propagate_coefficient_anotherILi32ELi32EEviiiPfiiiS0_iiS0_iii --------------------------
	.section	.nv.shared._Z62_cwc_kern_convolutional_backward_propagate_coefficient_anotherILi32ELi32EEviiiPfiiiS0_iiS0_iii,"aw",@nobits
	.sectionflags	@""
	.align	16
	.zero		1024


//--------------------- .nv.shared.reserved.0     --------------------------
	.section	.nv.shared.reserved.0,"aw",@nobits
	.weak		__nv_reservedSMEM_offset_0_alias
	.size		__nv_reservedSMEM_offset_0_alias, 0, 64
	.other		__nv_reservedSMEM_offset_0_alias,@"STO_CUDA_RESERVED_SHARED STV_DEFAULT"
__nv_reservedSMEM_offset_0_alias:
	.zero		0
	.zero		64


//--------------------- .nv.shared._Z62_cwc_kern_convolutional_backward_propagate_coefficient_defaultILi3ELi1ELi8EEviiiPfiiiS0_iiS0_iii --------------------------
	.section	.nv.shared._Z62_cwc_kern_convolutional_backward_propagate_coefficient_defaultILi3ELi1ELi8EEviiiPfiiiS0_iiS0_iii,"aw",@nobits
	.sectionflags	@""
	.align	16
	.zero		1024


//--------------------- .nv.constant0._Z62_cwc_kern_convolutional_backward_propagate_coefficient_anotherILi32ELi32EEviiiPfiiiS0_iiS0_iii --------------------------
	.section	.nv.constant0._Z62_cwc_kern_convolutional_backward_propagate_coefficient_anotherILi32ELi32EEviiiPfiiiS0_iiS0_iii,"a",@progbits
	.sectionflags	@""
	.align	4
.nv.constant0._Z62_cwc_kern_convolutional_backward_propagate_coefficient_anotherILi32ELi32EEviiiPfiiiS0_iiS0_iii:
	.zero		972


//--------------------- .nv.constant0._Z62_cwc_kern_convolutional_backward_propagate_coefficient_defaultILi3ELi1ELi8EEviiiPfiiiS0_iiS0_iii --------------------------
	.section	.nv.constant0._Z62_cwc_kern_convolutional_backward_propagate_coefficient_defaultILi3ELi1ELi8EEviiiPfiiiS0_iiS0_iii,"a",@progbits
	.sectionflags	@""
	.align	4
.nv.constant0._Z62_cwc_kern_convolutional_backward_propagate_coefficient_defaultILi3ELi1ELi8EEviiiPfiiiS0_iiS0_iii:
	.zero		972


//--------------------- SYMBOLS --------------------------

	.type		.nv.reservedSmem.offset0,@object
	.size		.nv.reservedSmem.offset0,0x4
	.type		.nv.reservedSmem.cap,@object
	.size		.nv.reservedSmem.cap,0x4
	.type		__assertfail,@function
